//
// Generated by NVIDIA NVVM Compiler
//
// Compiler Build ID: CL-36424714
// Cuda compilation tools, release 13.0, V13.0.88
// Based on NVVM 20.0.0
//

.version 9.0
.target sm_100
.address_size 64

	// .globl	_Z17MatMulTiledKernelPfS_S_i
// _ZZ17MatMulTiledKernelPfS_S_iE2As has been demoted
// _ZZ17MatMulTiledKernelPfS_S_iE2Bs has been demoted

.visible .entry _Z17MatMulTiledKernelPfS_S_i(
	.param .u64 .ptr .align 1 _Z17MatMulTiledKernelPfS_S_i_param_0,
	.param .u64 .ptr .align 1 _Z17MatMulTiledKernelPfS_S_i_param_1,
	.param .u64 .ptr .align 1 _Z17MatMulTiledKernelPfS_S_i_param_2,
	.param .u32 _Z17MatMulTiledKernelPfS_S_i_param_3
)
{
	.reg .pred 	%p<8>;
	.reg .b32 	%r<97>;
	.reg .b32 	%f<368>;
	.reg .b64 	%rd<48>;
	// demoted variable
	.shared .align 4 .b8 _ZZ17MatMulTiledKernelPfS_S_iE2As[1024];
	// demoted variable
	.shared .align 4 .b8 _ZZ17MatMulTiledKernelPfS_S_iE2Bs[1024];
	ld.param.u32 	%r31, [_Z17MatMulTiledKernelPfS_S_i_param_3];
	mov.u32 	%r32, %ctaid.y;
	mov.u32 	%r33, %ntid.y;
	mov.u32 	%r1, %tid.y;
	mad.lo.s32 	%r2, %r32, %r33, %r1;
	mov.u32 	%r34, %ctaid.x;
	mov.u32 	%r35, %ntid.x;
	mov.u32 	%r3, %tid.x;
	mad.lo.s32 	%r4, %r34, %r35, %r3;
	shr.s32 	%r36, %r31, 31;
	shr.u32 	%r37, %r36, 28;
	add.s32 	%r38, %r31, %r37;
	shr.s32 	%r5, %r38, 4;
	setp.lt.s32 	%p1, %r31, 16;
	mov.f32 	%f367, 0f00000000;
	@%p1 bra 	$L__BB0_9;
	mad.lo.s32 	%r6, %r31, %r2, %r3;
	shl.b32 	%r40, %r1, 6;
	mov.u32 	%r41, _ZZ17MatMulTiledKernelPfS_S_iE2As;
	add.s32 	%r7, %r41, %r40;
	add.s32 	%r42, %r5, -1;
	setp.lt.u32 	%p2, %r42, 3;
	mov.f32 	%f367, 0f00000000;
	mov.b32 	%r96, 0;
	@%p2 bra 	$L__BB0_4;
	and.b32  	%r96, %r5, 134217724;
	neg.s32 	%r94, %r96;
	add.s32 	%r93, %r6, 32;
	add.s32 	%r44, %r1, 48;
	mad.lo.s32 	%r92, %r31, %r44, %r4;
	add.s32 	%r45, %r1, 32;
	mad.lo.s32 	%r91, %r31, %r45, %r4;
	add.s32 	%r46, %r1, 16;
	mad.lo.s32 	%r90, %r31, %r46, %r4;
	mad.lo.s32 	%r89, %r1, %r31, %r4;
	mov.f32 	%f367, 0f00000000;
$L__BB0_3:
	.pragma "nounroll";
	ld.param.u64 	%rd44, [_Z17MatMulTiledKernelPfS_S_i_param_1];
	ld.param.u64 	%rd41, [_Z17MatMulTiledKernelPfS_S_i_param_0];
	add.s32 	%r47, %r93, -32;
	cvta.to.global.u64 	%rd4, %rd41;
	mul.wide.u32 	%rd5, %r47, 4;
	add.s64 	%rd6, %rd4, %rd5;
	ld.global.f32 	%f14, [%rd6];
	shl.b32 	%r49, %r3, 2;
	add.s32 	%r50, %r7, %r49;
	st.shared.f32 	[%r50], %f14;
	cvta.to.global.u64 	%rd7, %rd44;
	mul.wide.u32 	%rd8, %r89, 4;
	add.s64 	%rd9, %rd7, %rd8;
	ld.global.f32 	%f15, [%rd9];
	mov.u32 	%r52, _ZZ17MatMulTiledKernelPfS_S_iE2Bs;
	add.s32 	%r53, %r52, %r49;
	add.s32 	%r54, %r53, %r40;
	st.shared.f32 	[%r54], %f15;
	bar.sync 	0;
	ld.shared.f32 	%f16, [%r7];
	ld.shared.f32 	%f17, [%r53];
	fma.rn.f32 	%f18, %f16, %f17, %f367;
	ld.shared.f32 	%f19, [%r7+4];
	ld.shared.f32 	%f20, [%r53+64];
	fma.rn.f32 	%f21, %f19, %f20, %f18;
	ld.shared.f32 	%f22, [%r7+8];
	ld.shared.f32 	%f23, [%r53+128];
	fma.rn.f32 	%f24, %f22, %f23, %f21;
	ld.shared.f32 	%f25, [%r7+12];
	ld.shared.f32 	%f26, [%r53+192];
	fma.rn.f32 	%f27, %f25, %f26, %f24;
	ld.shared.f32 	%f28, [%r7+16];
	ld.shared.f32 	%f29, [%r53+256];
	fma.rn.f32 	%f30, %f28, %f29, %f27;
	ld.shared.f32 	%f31, [%r7+20];
	ld.shared.f32 	%f32, [%r53+320];
	fma.rn.f32 	%f33, %f31, %f32, %f30;
	ld.shared.f32 	%f34, [%r7+24];
	ld.shared.f32 	%f35, [%r53+384];
	fma.rn.f32 	%f36, %f34, %f35, %f33;
	ld.shared.f32 	%f37, [%r7+28];
	ld.shared.f32 	%f38, [%r53+448];
	fma.rn.f32 	%f39, %f37, %f38, %f36;
	ld.shared.f32 	%f40, [%r7+32];
	ld.shared.f32 	%f41, [%r53+512];
	fma.rn.f32 	%f42, %f40, %f41, %f39;
	ld.shared.f32 	%f43, [%r7+36];
	ld.shared.f32 	%f44, [%r53+576];
	fma.rn.f32 	%f45, %f43, %f44, %f42;
	ld.shared.f32 	%f46, [%r7+40];
	ld.shared.f32 	%f47, [%r53+640];
	fma.rn.f32 	%f48, %f46, %f47, %f45;
	ld.shared.f32 	%f49, [%r7+44];
	ld.shared.f32 	%f50, [%r53+704];
	fma.rn.f32 	%f51, %f49, %f50, %f48;
	ld.shared.f32 	%f52, [%r7+48];
	ld.shared.f32 	%f53, [%r53+768];
	fma.rn.f32 	%f54, %f52, %f53, %f51;
	ld.shared.f32 	%f55, [%r7+52];
	ld.shared.f32 	%f56, [%r53+832];
	fma.rn.f32 	%f57, %f55, %f56, %f54;
	ld.shared.f32 	%f58, [%r7+56];
	ld.shared.f32 	%f59, [%r53+896];
	fma.rn.f32 	%f60, %f58, %f59, %f57;
	ld.shared.f32 	%f61, [%r7+60];
	ld.shared.f32 	%f62, [%r53+960];
	fma.rn.f32 	%f63, %f61, %f62, %f60;
	bar.sync 	0;
	add.s32 	%r55, %r93, -16;
	mul.wide.u32 	%rd10, %r55, 4;
	add.s64 	%rd11, %rd4, %rd10;
	ld.global.f32 	%f64, [%rd11];
	st.shared.f32 	[%r50], %f64;
	mul.wide.u32 	%rd12, %r90, 4;
	add.s64 	%rd13, %rd7, %rd12;
	ld.global.f32 	%f65, [%rd13];
	st.shared.f32 	[%r54], %f65;
	bar.sync 	0;
	ld.shared.f32 	%f66, [%r7];
	ld.shared.f32 	%f67, [%r53];
	fma.rn.f32 	%f68, %f66, %f67, %f63;
	ld.shared.f32 	%f69, [%r7+4];
	ld.shared.f32 	%f70, [%r53+64];
	fma.rn.f32 	%f71, %f69, %f70, %f68;
	ld.shared.f32 	%f72, [%r7+8];
	ld.shared.f32 	%f73, [%r53+128];
	fma.rn.f32 	%f74, %f72, %f73, %f71;
	ld.shared.f32 	%f75, [%r7+12];
	ld.shared.f32 	%f76, [%r53+192];
	fma.rn.f32 	%f77, %f75, %f76, %f74;
	ld.shared.f32 	%f78, [%r7+16];
	ld.shared.f32 	%f79, [%r53+256];
	fma.rn.f32 	%f80, %f78, %f79, %f77;
	ld.shared.f32 	%f81, [%r7+20];
	ld.shared.f32 	%f82, [%r53+320];
	fma.rn.f32 	%f83, %f81, %f82, %f80;
	ld.shared.f32 	%f84, [%r7+24];
	ld.shared.f32 	%f85, [%r53+384];
	fma.rn.f32 	%f86, %f84, %f85, %f83;
	ld.shared.f32 	%f87, [%r7+28];
	ld.shared.f32 	%f88, [%r53+448];
	fma.rn.f32 	%f89, %f87, %f88, %f86;
	ld.shared.f32 	%f90, [%r7+32];
	ld.shared.f32 	%f91, [%r53+512];
	fma.rn.f32 	%f92, %f90, %f91, %f89;
	ld.shared.f32 	%f93, [%r7+36];
	ld.shared.f32 	%f94, [%r53+576];
	fma.rn.f32 	%f95, %f93, %f94, %f92;
	ld.shared.f32 	%f96, [%r7+40];
	ld.shared.f32 	%f97, [%r53+640];
	fma.rn.f32 	%f98, %f96, %f97, %f95;
	ld.shared.f32 	%f99, [%r7+44];
	ld.shared.f32 	%f100, [%r53+704];
	fma.rn.f32 	%f101, %f99, %f100, %f98;
	ld.shared.f32 	%f102, [%r7+48];
	ld.shared.f32 	%f103, [%r53+768];
	fma.rn.f32 	%f104, %f102, %f103, %f101;
	ld.shared.f32 	%f105, [%r7+52];
	ld.shared.f32 	%f106, [%r53+832];
	fma.rn.f32 	%f107, %f105, %f106, %f104;
	ld.shared.f32 	%f108, [%r7+56];
	ld.shared.f32 	%f109, [%r53+896];
	fma.rn.f32 	%f110, %f108, %f109, %f107;
	ld.shared.f32 	%f111, [%r7+60];
	ld.shared.f32 	%f112, [%r53+960];
	fma.rn.f32 	%f113, %f111, %f112, %f110;
	bar.sync 	0;
	add.s32 	%r56, %r93, 16;
	mul.wide.u32 	%rd14, %r93, 4;
	add.s64 	%rd15, %rd4, %rd14;
	ld.global.f32 	%f114, [%rd15];
	st.shared.f32 	[%r50], %f114;
	mul.wide.u32 	%rd16, %r91, 4;
	add.s64 	%rd17, %rd7, %rd16;
	ld.global.f32 	%f115, [%rd17];
	st.shared.f32 	[%r54], %f115;
	bar.sync 	0;
	ld.shared.f32 	%f116, [%r7];
	ld.shared.f32 	%f117, [%r53];
	fma.rn.f32 	%f118, %f116, %f117, %f113;
	ld.shared.f32 	%f119, [%r7+4];
	ld.shared.f32 	%f120, [%r53+64];
	fma.rn.f32 	%f121, %f119, %f120, %f118;
	ld.shared.f32 	%f122, [%r7+8];
	ld.shared.f32 	%f123, [%r53+128];
	fma.rn.f32 	%f124, %f122, %f123, %f121;
	ld.shared.f32 	%f125, [%r7+12];
	ld.shared.f32 	%f126, [%r53+192];
	fma.rn.f32 	%f127, %f125, %f126, %f124;
	ld.shared.f32 	%f128, [%r7+16];
	ld.shared.f32 	%f129, [%r53+256];
	fma.rn.f32 	%f130, %f128, %f129, %f127;
	ld.shared.f32 	%f131, [%r7+20];
	ld.shared.f32 	%f132, [%r53+320];
	fma.rn.f32 	%f133, %f131, %f132, %f130;
	ld.shared.f32 	%f134, [%r7+24];
	ld.shared.f32 	%f135, [%r53+384];
	fma.rn.f32 	%f136, %f134, %f135, %f133;
	ld.shared.f32 	%f137, [%r7+28];
	ld.shared.f32 	%f138, [%r53+448];
	fma.rn.f32 	%f139, %f137, %f138, %f136;
	ld.shared.f32 	%f140, [%r7+32];
	ld.shared.f32 	%f141, [%r53+512];
	fma.rn.f32 	%f142, %f140, %f141, %f139;
	ld.shared.f32 	%f143, [%r7+36];
	ld.shared.f32 	%f144, [%r53+576];
	fma.rn.f32 	%f145, %f143, %f144, %f142;
	ld.shared.f32 	%f146, [%r7+40];
	ld.shared.f32 	%f147, [%r53+640];
	fma.rn.f32 	%f148, %f146, %f147, %f145;
	ld.shared.f32 	%f149, [%r7+44];
	ld.shared.f32 	%f150, [%r53+704];
	fma.rn.f32 	%f151, %f149, %f150, %f148;
	ld.shared.f32 	%f152, [%r7+48];
	ld.shared.f32 	%f153, [%r53+768];
	fma.rn.f32 	%f154, %f152, %f153, %f151;
	ld.shared.f32 	%f155, [%r7+52];
	ld.shared.f32 	%f156, [%r53+832];
	fma.rn.f32 	%f157, %f155, %f156, %f154;
	ld.shared.f32 	%f158, [%r7+56];
	ld.shared.f32 	%f159, [%r53+896];
	fma.rn.f32 	%f160, %f158, %f159, %f157;
	ld.shared.f32 	%f161, [%r7+60];
	ld.shared.f32 	%f162, [%r53+960];
	fma.rn.f32 	%f163, %f161, %f162, %f160;
	bar.sync 	0;
	mul.wide.u32 	%rd18, %r56, 4;
	add.s64 	%rd19, %rd4, %rd18;
	ld.global.f32 	%f164, [%rd19];
	st.shared.f32 	[%r50], %f164;
	mul.wide.u32 	%rd20, %r92, 4;
	add.s64 	%rd21, %rd7, %rd20;
	ld.global.f32 	%f165, [%rd21];
	st.shared.f32 	[%r54], %f165;
	bar.sync 	0;
	ld.shared.f32 	%f166, [%r7];
	ld.shared.f32 	%f167, [%r53];
	fma.rn.f32 	%f168, %f166, %f167, %f163;
	ld.shared.f32 	%f169, [%r7+4];
	ld.shared.f32 	%f170, [%r53+64];
	fma.rn.f32 	%f171, %f169, %f170, %f168;
	ld.shared.f32 	%f172, [%r7+8];
	ld.shared.f32 	%f173, [%r53+128];
	fma.rn.f32 	%f174, %f172, %f173, %f171;
	ld.shared.f32 	%f175, [%r7+12];
	ld.shared.f32 	%f176, [%r53+192];
	fma.rn.f32 	%f177, %f175, %f176, %f174;
	ld.shared.f32 	%f178, [%r7+16];
	ld.shared.f32 	%f179, [%r53+256];
	fma.rn.f32 	%f180, %f178, %f179, %f177;
	ld.shared.f32 	%f181, [%r7+20];
	ld.shared.f32 	%f182, [%r53+320];
	fma.rn.f32 	%f183, %f181, %f182, %f180;
	ld.shared.f32 	%f184, [%r7+24];
	ld.shared.f32 	%f185, [%r53+384];
	fma.rn.f32 	%f186, %f184, %f185, %f183;
	ld.shared.f32 	%f187, [%r7+28];
	ld.shared.f32 	%f188, [%r53+448];
	fma.rn.f32 	%f189, %f187, %f188, %f186;
	ld.shared.f32 	%f190, [%r7+32];
	ld.shared.f32 	%f191, [%r53+512];
	fma.rn.f32 	%f192, %f190, %f191, %f189;
	ld.shared.f32 	%f193, [%r7+36];
	ld.shared.f32 	%f194, [%r53+576];
	fma.rn.f32 	%f195, %f193, %f194, %f192;
	ld.shared.f32 	%f196, [%r7+40];
	ld.shared.f32 	%f197, [%r53+640];
	fma.rn.f32 	%f198, %f196, %f197, %f195;
	ld.shared.f32 	%f199, [%r7+44];
	ld.shared.f32 	%f200, [%r53+704];
	fma.rn.f32 	%f201, %f199, %f200, %f198;
	ld.shared.f32 	%f202, [%r7+48];
	ld.shared.f32 	%f203, [%r53+768];
	fma.rn.f32 	%f204, %f202, %f203, %f201;
	ld.shared.f32 	%f205, [%r7+52];
	ld.shared.f32 	%f206, [%r53+832];
	fma.rn.f32 	%f207, %f205, %f206, %f204;
	ld.shared.f32 	%f208, [%r7+56];
	ld.shared.f32 	%f209, [%r53+896];
	fma.rn.f32 	%f210, %f208, %f209, %f207;
	ld.shared.f32 	%f211, [%r7+60];
	ld.shared.f32 	%f212, [%r53+960];
	fma.rn.f32 	%f367, %f211, %f212, %f210;
	bar.sync 	0;
	add.s32 	%r94, %r94, 4;
	add.s32 	%r93, %r93, 64;
	shl.b32 	%r57, %r31, 6;
	add.s32 	%r92, %r92, %r57;
	add.s32 	%r91, %r91, %r57;
	add.s32 	%r90, %r90, %r57;
	add.s32 	%r89, %r89, %r57;
	setp.ne.s32 	%p3, %r94, 0;
	@%p3 bra 	$L__BB0_3;
$L__BB0_4:
	and.b32  	%r28, %r5, 3;
	setp.eq.s32 	%p4, %r28, 0;
	@%p4 bra 	$L__BB0_9;
	setp.eq.s32 	%p5, %r28, 1;
	@%p5 bra 	$L__BB0_7;
	ld.param.u64 	%rd45, [_Z17MatMulTiledKernelPfS_S_i_param_1];
	ld.param.u64 	%rd42, [_Z17MatMulTiledKernelPfS_S_i_param_0];
	shl.b32 	%r58, %r96, 4;
	add.s32 	%r59, %r6, %r58;
	cvta.to.global.u64 	%rd22, %rd42;
	mul.wide.u32 	%rd23, %r59, 4;
	add.s64 	%rd24, %rd22, %rd23;
	ld.global.f32 	%f214, [%rd24];
	shl.b32 	%r61, %r3, 2;
	add.s32 	%r62, %r7, %r61;
	st.shared.f32 	[%r62], %f214;
	add.s32 	%r63, %r58, %r1;
	mad.lo.s32 	%r64, %r63, %r31, %r4;
	cvta.to.global.u64 	%rd25, %rd45;
	mul.wide.u32 	%rd26, %r64, 4;
	add.s64 	%rd27, %rd25, %rd26;
	ld.global.f32 	%f215, [%rd27];
	mov.u32 	%r66, _ZZ17MatMulTiledKernelPfS_S_iE2Bs;
	add.s32 	%r67, %r66, %r61;
	add.s32 	%r68, %r67, %r40;
	st.shared.f32 	[%r68], %f215;
	bar.sync 	0;
	ld.shared.f32 	%f216, [%r7];
	ld.shared.f32 	%f217, [%r67];
	fma.rn.f32 	%f218, %f216, %f217, %f367;
	ld.shared.f32 	%f219, [%r7+4];
	ld.shared.f32 	%f220, [%r67+64];
	fma.rn.f32 	%f221, %f219, %f220, %f218;
	ld.shared.f32 	%f222, [%r7+8];
	ld.shared.f32 	%f223, [%r67+128];
	fma.rn.f32 	%f224, %f222, %f223, %f221;
	ld.shared.f32 	%f225, [%r7+12];
	ld.shared.f32 	%f226, [%r67+192];
	fma.rn.f32 	%f227, %f225, %f226, %f224;
	ld.shared.f32 	%f228, [%r7+16];
	ld.shared.f32 	%f229, [%r67+256];
	fma.rn.f32 	%f230, %f228, %f229, %f227;
	ld.shared.f32 	%f231, [%r7+20];
	ld.shared.f32 	%f232, [%r67+320];
	fma.rn.f32 	%f233, %f231, %f232, %f230;
	ld.shared.f32 	%f234, [%r7+24];
	ld.shared.f32 	%f235, [%r67+384];
	fma.rn.f32 	%f236, %f234, %f235, %f233;
	ld.shared.f32 	%f237, [%r7+28];
	ld.shared.f32 	%f238, [%r67+448];
	fma.rn.f32 	%f239, %f237, %f238, %f236;
	ld.shared.f32 	%f240, [%r7+32];
	ld.shared.f32 	%f241, [%r67+512];
	fma.rn.f32 	%f242, %f240, %f241, %f239;
	ld.shared.f32 	%f243, [%r7+36];
	ld.shared.f32 	%f244, [%r67+576];
	fma.rn.f32 	%f245, %f243, %f244, %f242;
	ld.shared.f32 	%f246, [%r7+40];
	ld.shared.f32 	%f247, [%r67+640];
	fma.rn.f32 	%f248, %f246, %f247, %f245;
	ld.shared.f32 	%f249, [%r7+44];
	ld.shared.f32 	%f250, [%r67+704];
	fma.rn.f32 	%f251, %f249, %f250, %f248;
	ld.shared.f32 	%f252, [%r7+48];
	ld.shared.f32 	%f253, [%r67+768];
	fma.rn.f32 	%f254, %f252, %f253, %f251;
	ld.shared.f32 	%f255, [%r7+52];
	ld.shared.f32 	%f256, [%r67+832];
	fma.rn.f32 	%f257, %f255, %f256, %f254;
	ld.shared.f32 	%f258, [%r7+56];
	ld.shared.f32 	%f259, [%r67+896];
	fma.rn.f32 	%f260, %f258, %f259, %f257;
	ld.shared.f32 	%f261, [%r7+60];
	ld.shared.f32 	%f262, [%r67+960];
	fma.rn.f32 	%f263, %f261, %f262, %f260;
	bar.sync 	0;
	add.s32 	%r69, %r59, 16;
	mul.wide.u32 	%rd28, %r69, 4;
	add.s64 	%rd29, %rd22, %rd28;
	ld.global.f32 	%f264, [%rd29];
	st.shared.f32 	[%r62], %f264;
	add.s32 	%r70, %r63, 16;
	mad.lo.s32 	%r71, %r70, %r31, %r4;
	mul.wide.u32 	%rd30, %r71, 4;
	add.s64 	%rd31, %rd25, %rd30;
	ld.global.f32 	%f265, [%rd31];
	st.shared.f32 	[%r68], %f265;
	bar.sync 	0;
	ld.shared.f32 	%f266, [%r7];
	ld.shared.f32 	%f267, [%r67];
	fma.rn.f32 	%f268, %f266, %f267, %f263;
	ld.shared.f32 	%f269, [%r7+4];
	ld.shared.f32 	%f270, [%r67+64];
	fma.rn.f32 	%f271, %f269, %f270, %f268;
	ld.shared.f32 	%f272, [%r7+8];
	ld.shared.f32 	%f273, [%r67+128];
	fma.rn.f32 	%f274, %f272, %f273, %f271;
	ld.shared.f32 	%f275, [%r7+12];
	ld.shared.f32 	%f276, [%r67+192];
	fma.rn.f32 	%f277, %f275, %f276, %f274;
	ld.shared.f32 	%f278, [%r7+16];
	ld.shared.f32 	%f279, [%r67+256];
	fma.rn.f32 	%f280, %f278, %f279, %f277;
	ld.shared.f32 	%f281, [%r7+20];
	ld.shared.f32 	%f282, [%r67+320];
	fma.rn.f32 	%f283, %f281, %f282, %f280;
	ld.shared.f32 	%f284, [%r7+24];
	ld.shared.f32 	%f285, [%r67+384];
	fma.rn.f32 	%f286, %f284, %f285, %f283;
	ld.shared.f32 	%f287, [%r7+28];
	ld.shared.f32 	%f288, [%r67+448];
	fma.rn.f32 	%f289, %f287, %f288, %f286;
	ld.shared.f32 	%f290, [%r7+32];
	ld.shared.f32 	%f291, [%r67+512];
	fma.rn.f32 	%f292, %f290, %f291, %f289;
	ld.shared.f32 	%f293, [%r7+36];
	ld.shared.f32 	%f294, [%r67+576];
	fma.rn.f32 	%f295, %f293, %f294, %f292;
	ld.shared.f32 	%f296, [%r7+40];
	ld.shared.f32 	%f297, [%r67+640];
	fma.rn.f32 	%f298, %f296, %f297, %f295;
	ld.shared.f32 	%f299, [%r7+44];
	ld.shared.f32 	%f300, [%r67+704];
	fma.rn.f32 	%f301, %f299, %f300, %f298;
	ld.shared.f32 	%f302, [%r7+48];
	ld.shared.f32 	%f303, [%r67+768];
	fma.rn.f32 	%f304, %f302, %f303, %f301;
	ld.shared.f32 	%f305, [%r7+52];
	ld.shared.f32 	%f306, [%r67+832];
	fma.rn.f32 	%f307, %f305, %f306, %f304;
	ld.shared.f32 	%f308, [%r7+56];
	ld.shared.f32 	%f309, [%r67+896];
	fma.rn.f32 	%f310, %f308, %f309, %f307;
	ld.shared.f32 	%f311, [%r7+60];
	ld.shared.f32 	%f312, [%r67+960];
	fma.rn.f32 	%f367, %f311, %f312, %f310;
	bar.sync 	0;
	add.s32 	%r96, %r96, 2;
$L__BB0_7:
	and.b32  	%r72, %r5, 1;
	setp.eq.b32 	%p6, %r72, 1;
	not.pred 	%p7, %p6;
	@%p7 bra 	$L__BB0_9;
	ld.param.u64 	%rd46, [_Z17MatMulTiledKernelPfS_S_i_param_1];
	ld.param.u64 	%rd43, [_Z17MatMulTiledKernelPfS_S_i_param_0];
	shl.b32 	%r73, %r96, 4;
	add.s32 	%r74, %r6, %r73;
	cvta.to.global.u64 	%rd32, %rd43;
	mul.wide.u32 	%rd33, %r74, 4;
	add.s64 	%rd34, %rd32, %rd33;
	ld.global.f32 	%f313, [%rd34];
	shl.b32 	%r76, %r3, 2;
	add.s32 	%r77, %r7, %r76;
	st.shared.f32 	[%r77], %f313;
	add.s32 	%r78, %r73, %r1;
	mad.lo.s32 	%r79, %r78, %r31, %r4;
	cvta.to.global.u64 	%rd35, %rd46;
	mul.wide.u32 	%rd36, %r79, 4;
	add.s64 	%rd37, %rd35, %rd36;
	ld.global.f32 	%f314, [%rd37];
	mov.u32 	%r81, _ZZ17MatMulTiledKernelPfS_S_iE2Bs;
	add.s32 	%r82, %r81, %r76;
	add.s32 	%r83, %r82, %r40;
	st.shared.f32 	[%r83], %f314;
	bar.sync 	0;
	ld.shared.f32 	%f315, [%r7];
	ld.shared.f32 	%f316, [%r82];
	fma.rn.f32 	%f317, %f315, %f316, %f367;
	ld.shared.f32 	%f318, [%r7+4];
	ld.shared.f32 	%f319, [%r82+64];
	fma.rn.f32 	%f320, %f318, %f319, %f317;
	ld.shared.f32 	%f321, [%r7+8];
	ld.shared.f32 	%f322, [%r82+128];
	fma.rn.f32 	%f323, %f321, %f322, %f320;
	ld.shared.f32 	%f324, [%r7+12];
	ld.shared.f32 	%f325, [%r82+192];
	fma.rn.f32 	%f326, %f324, %f325, %f323;
	ld.shared.f32 	%f327, [%r7+16];
	ld.shared.f32 	%f328, [%r82+256];
	fma.rn.f32 	%f329, %f327, %f328, %f326;
	ld.shared.f32 	%f330, [%r7+20];
	ld.shared.f32 	%f331, [%r82+320];
	fma.rn.f32 	%f332, %f330, %f331, %f329;
	ld.shared.f32 	%f333, [%r7+24];
	ld.shared.f32 	%f334, [%r82+384];
	fma.rn.f32 	%f335, %f333, %f334, %f332;
	ld.shared.f32 	%f336, [%r7+28];
	ld.shared.f32 	%f337, [%r82+448];
	fma.rn.f32 	%f338, %f336, %f337, %f335;
	ld.shared.f32 	%f339, [%r7+32];
	ld.shared.f32 	%f340, [%r82+512];
	fma.rn.f32 	%f341, %f339, %f340, %f338;
	ld.shared.f32 	%f342, [%r7+36];
	ld.shared.f32 	%f343, [%r82+576];
	fma.rn.f32 	%f344, %f342, %f343, %f341;
	ld.shared.f32 	%f345, [%r7+40];
	ld.shared.f32 	%f346, [%r82+640];
	fma.rn.f32 	%f347, %f345, %f346, %f344;
	ld.shared.f32 	%f348, [%r7+44];
	ld.shared.f32 	%f349, [%r82+704];
	fma.rn.f32 	%f350, %f348, %f349, %f347;
	ld.shared.f32 	%f351, [%r7+48];
	ld.shared.f32 	%f352, [%r82+768];
	fma.rn.f32 	%f353, %f351, %f352, %f350;
	ld.shared.f32 	%f354, [%r7+52];
	ld.shared.f32 	%f355, [%r82+832];
	fma.rn.f32 	%f356, %f354, %f355, %f353;
	ld.shared.f32 	%f357, [%r7+56];
	ld.shared.f32 	%f358, [%r82+896];
	fma.rn.f32 	%f359, %f357, %f358, %f356;
	ld.shared.f32 	%f360, [%r7+60];
	ld.shared.f32 	%f361, [%r82+960];
	fma.rn.f32 	%f367, %f360, %f361, %f359;
	bar.sync 	0;
$L__BB0_9:
	ld.param.u64 	%rd47, [_Z17MatMulTiledKernelPfS_S_i_param_2];
	cvta.to.global.u64 	%rd38, %rd47;
	mad.lo.s32 	%r88, %r31, %r2, %r4;
	mul.wide.s32 	%rd39, %r88, 4;
	add.s64 	%rd40, %rd38, %rd39;
	st.global.f32 	[%rd40], %f367;
	ret;

}


// ===== COMPILED SASS (sm_100) =====

	.target	sm_100

	.elftype	@"ET_EXEC"


//--------------------- .note.nv.tkinfo           --------------------------
	.section	.note.nv.tkinfo,"",@"SHT_NOTE"
	.sectionflags	@"SHF_NOTE_NV_TKINFO"
	.tkinfo
        /*0018*/ 	.word	0x00000002
        /*0030*/ 	.string	""
        /*0030*/ 	.string	"ptxas"
        /*0030*/ 	.string	"Cuda compilation tools, release 13.0, V13.0.88"
        /*0030*/ 	.string	"Build cuda_13.0.r13.0/compiler.36424714_0"
        /*0030*/ 	.string	"-arch sm_100 -m 64 "



//--------------------- .note.nv.cuinfo           --------------------------
	.section	.note.nv.cuinfo,"",@"SHT_NOTE"
	.sectionflags	@"SHF_NOTE_NV_CUINFO"
        /*0018*/ 	.short	0x0002
        /*001a*/ 	.short	0x0064
        /*001c*/ 	.short	0x0082
	.zero		2


//--------------------- .nv.info                  --------------------------
	.section	.nv.info,"",@"SHT_CUDA_INFO"
	.align	4


	//----- nvinfo : EIATTR_REGCOUNT
	.align		4
        /*0000*/ 	.byte	0x04, 0x2f
        /*0002*/ 	.short	(.L_1 - .L_0)
	.align		4
.L_0:
        /*0004*/ 	.word	index@(_Z17MatMulTiledKernelPfS_S_i)
        /*0008*/ 	.word	0x00000028


	//----- nvinfo : EIATTR_FRAME_SIZE
	.align		4
.L_1:
        /*000c*/ 	.byte	0x04, 0x11
        /*000e*/ 	.short	(.L_3 - .L_2)
	.align		4
.L_2:
        /*0010*/ 	.word	index@(_Z17MatMulTiledKernelPfS_S_i)
        /*0014*/ 	.word	0x00000000


	//----- nvinfo : EIATTR_MIN_STACK_SIZE
	.align		4
.L_3:
        /*0018*/ 	.byte	0x04, 0x12
        /*001a*/ 	.short	(.L_5 - .L_4)
	.align		4
.L_4:
        /*001c*/ 	.word	index@(_Z17MatMulTiledKernelPfS_S_i)
        /*0020*/ 	.word	0x00000000
.L_5:


//--------------------- .nv.compat                --------------------------
	.section	.nv.compat,"",@"SHT_CUDA_COMPAT_INFO"
	.align	4
        /*0000*/ 	.byte	0x02, 0x09, 0x00, 0x00, 0x02, 0x02, 0x01, 0x00, 0x02, 0x05, 0x05, 0x00, 0x03, 0x07, 0x01, 0x01
        /*0010*/ 	.byte	0x02, 0x03, 0x00, 0x00, 0x02, 0x06, 0x01, 0x00, 0x04, 0x0b, 0x08, 0x00, 0x09, 0x00, 0x00, 0x00
        /*0020*/ 	.byte	0x00, 0x00, 0x00, 0x00


//--------------------- .nv.info._Z17MatMulTiledKernelPfS_S_i --------------------------
	.section	.nv.info._Z17MatMulTiledKernelPfS_S_i,"",@"SHT_CUDA_INFO"
	.sectionflags	@""
	.align	4


	//----- nvinfo : EIATTR_CUDA_API_VERSION
	.align		4
        /*0000*/ 	.byte	0x04, 0x37
        /*0002*/ 	.short	(.L_7 - .L_6)
.L_6:
        /*0004*/ 	.word	0x00000082


	//----- nvinfo : EIATTR_KPARAM_INFO
	.align		4
.L_7:
        /*0008*/ 	.byte	0x04, 0x17
        /*000a*/ 	.short	(.L_9 - .L_8)
.L_8:
        /*000c*/ 	.word	0x00000000
        /*0010*/ 	.short	0x0003
        /*0012*/ 	.short	0x0018
        /*0014*/ 	.byte	0x00, 0xf0, 0x11, 0x00


	//----- nvinfo : EIATTR_KPARAM_INFO
	.align		4
.L_9:
        /*0018*/ 	.byte	0x04, 0x17
        /*001a*/ 	.short	(.L_11 - .L_10)
.L_10:
        /*001c*/ 	.word	0x00000000
        /*0020*/ 	.short	0x0002
        /*0022*/ 	.short	0x0010
        /*0024*/ 	.byte	0x00, 0xf5, 0x21, 0x00


	//----- nvinfo : EIATTR_KPARAM_INFO
	.align		4
.L_11:
        /*0028*/ 	.byte	0x04, 0x17
        /*002a*/ 	.short	(.L_13 - .L_12)
.L_12:
        /*002c*/ 	.word	0x00000000
        /*0030*/ 	.short	0x0001
        /*0032*/ 	.short	0x0008
        /*0034*/ 	.byte	0x00, 0xf5, 0x21, 0x00


	//----- nvinfo : EIATTR_KPARAM_INFO
	.align		4
.L_13:
        /*0038*/ 	.byte	0x04, 0x17
        /*003a*/ 	.short	(.L_15 - .L_14)
.L_14:
        /*003c*/ 	.word	0x00000000
        /*0040*/ 	.short	0x0000
        /*0042*/ 	.short	0x0000
        /*0044*/ 	.byte	0x00, 0xf5, 0x21, 0x00


	//----- nvinfo : EIATTR_SPARSE_MMA_MASK
	.align		4
.L_15:
        /*0048*/ 	.byte	0x03, 0x50
        /*004a*/ 	.short	0x0000


	//----- nvinfo : EIATTR_MAXREG_COUNT
	.align		4
        /*004c*/ 	.byte	0x03, 0x1b
        /*004e*/ 	.short	0x00ff


	//----- nvinfo : EIATTR_NUM_BARRIERS
	.align		4
        /*0050*/ 	.byte	0x02, 0x4c
        /*0052*/ 	.byte	0x01
	.zero		1


	//----- nvinfo : EIATTR_MERCURY_ISA_VERSION
	.align		4
        /*0054*/ 	.byte	0x03, 0x5f
        /*0056*/ 	.short	0x0101


	//----- nvinfo : EIATTR_VRC_CTA_INIT_COUNT
	.align		4
        /*0058*/ 	.byte	0x02, 0x4a
	.zero		1
	.zero		1


	//----- nvinfo : EIATTR_EXIT_INSTR_OFFSETS
	.align		4
        /*005c*/ 	.byte	0x04, 0x1c
        /*005e*/ 	.short	(.L_17 - .L_16)


	//   ....[0]....
.L_16:
        /*0060*/ 	.word	0x000018f0


	//----- nvinfo : EIATTR_CBANK_PARAM_SIZE
	.align		4
.L_17:
        /*0064*/ 	.byte	0x03, 0x19
        /*0066*/ 	.short	0x001c


	//----- nvinfo : EIATTR_PARAM_CBANK
	.align		4
        /*0068*/ 	.byte	0x04, 0x0a
        /*006a*/ 	.short	(.L_19 - .L_18)
	.align		4
.L_18:
        /*006c*/ 	.word	index@(.nv.constant0._Z17MatMulTiledKernelPfS_S_i)
        /*0070*/ 	.short	0x0380
        /*0072*/ 	.short	0x001c


	//----- nvinfo : EIATTR_SW_WAR
	.align		4
.L_19:
        /*0074*/ 	.byte	0x04, 0x36
        /*0076*/ 	.short	(.L_21 - .L_20)
.L_20:
        /*0078*/ 	.word	0x00000008
.L_21:


//--------------------- .nv.callgraph             --------------------------
	.section	.nv.callgraph,"",@"SHT_CUDA_CALLGRAPH"
	.align	4
	.sectionentsize	8
	.align		4
        /*0000*/ 	.word	0x00000000
	.align		4
        /*0004*/ 	.word	0xffffffff
	.align		4
        /*0008*/ 	.word	0x00000000
	.align		4
        /*000c*/ 	.word	0xfffffffe
	.align		4
        /*0010*/ 	.word	0x00000000
	.align		4
        /*0014*/ 	.word	0xfffffffd
	.align		4
        /*0018*/ 	.word	0x00000000
	.align		4
        /*001c*/ 	.word	0xfffffffc


//--------------------- .text._Z17MatMulTiledKernelPfS_S_i --------------------------
	.section	.text._Z17MatMulTiledKernelPfS_S_i,"ax",@progbits
	.align	128
        .global         _Z17MatMulTiledKernelPfS_S_i
        .type           _Z17MatMulTiledKernelPfS_S_i,@function
        .size           _Z17MatMulTiledKernelPfS_S_i,(.L_x_5 - _Z17MatMulTiledKernelPfS_S_i)
        .other          _Z17MatMulTiledKernelPfS_S_i,@"STO_CUDA_ENTRY STV_DEFAULT"
_Z17MatMulTiledKernelPfS_S_i:
.text._Z17MatMulTiledKernelPfS_S_i:
[----:B------:R-:W-:Y:S08]  /*0000*/  LDC R1, c[0x0][0x37c] ;  /* 0x0000df00ff017b82 */ /* 0x000ff00000000800 */
[----:B------:R-:W0:Y:S01]  /*0010*/  LDC R4, c[0x0][0x398] ;  /* 0x0000e600ff047b82 */ /* 0x000e220000000800 */
[----:B------:R-:W1:Y:S01]  /*0020*/  S2R R3, SR_TID.Y ;  /* 0x0000000000037919 */ /* 0x000e620000002200 */
[----:B------:R-:W2:Y:S01]  /*0030*/  LDCU.64 UR8, c[0x0][0x358] ;  /* 0x00006b00ff0877ac */ /* 0x000ea20008000a00 */
[----:B------:R-:W-:Y:S01]  /*0040*/  HFMA2 R33, -RZ, RZ, 0, 0 ;  /* 0x00000000ff217431 */ /* 0x000fe200000001ff */
[----:B------:R-:W3:Y:S04]  /*0050*/  S2R R2, SR_TID.X ;  /* 0x0000000000027919 */ /* 0x000ee80000002100 */
[----:B------:R-:W1:Y:S08]  /*0060*/  LDC R0, c[0x0][0x364] ;  /* 0x0000d900ff007b82 */ /* 0x000e700000000800 */
[----:B------:R-:W1:Y:S08]  /*0070*/  S2UR UR4, SR_CTAID.Y ;  /* 0x00000000000479c3 */ /* 0x000e700000002600 */
[----:B------:R-:W3:Y:S01]  /*0080*/  S2UR UR5, SR_CTAID.X ;  /* 0x00000000000579c3 */ /* 0x000ee20000002500 */
[----:B0-----:R-:W-:-:S02]  /*0090*/  ISETP.GE.AND P0, PT, R4, 0x10, PT ;  /* 0x000000100400780c */ /* 0x001fc40003f06270 */
[----:B------:R-:W-:-:S04]  /*00a0*/  SHF.R.S32.HI R5, RZ, 0x1f, R4 ;  /* 0x0000001fff057819 */ /* 0x000fc80000011404 */
[----:B------:R-:W-:Y:S01]  /*00b0*/  LEA.HI R5, R5, R4, RZ, 0x4 ;  /* 0x0000000405057211 */ /* 0x000fe200078f20ff */
[----:B------:R-:W3:Y:S01]  /*00c0*/  LDC R21, c[0x0][0x360] ;  /* 0x0000d800ff157b82 */ /* 0x000ee20000000800 */
[----:B-1----:R-:W-:Y:S02]  /*00d0*/  IMAD R23, R0, UR4, R3 ;  /* 0x0000000400177c24 */ /* 0x002fe4000f8e0203 */
[----:B---3--:R-:W-:-:S03]  /*00e0*/  IMAD R21, R21, UR5, R2 ;  /* 0x0000000515157c24 */ /* 0x008fc6000f8e0202 */
[----:B--2---:R-:W-:Y:S05]  /*00f0*/  @!P0 BRA `(.L_x_0) ;  /* 0x0000001400ec8947 */ /* 0x004fea0003800000 */
[----:B------:R-:W0:Y:S01]  /*0100*/  S2UR UR6, SR_CgaCtaId ;  /* 0x00000000000679c3 */ /* 0x000e220000008800 */
[----:B------:R-:W-:Y:S01]  /*0110*/  SHF.R.S32.HI R28, RZ, 0x4, R5 ;  /* 0x00000004ff1c7819 */ /* 0x000fe20000011405 */
[----:B------:R-:W-:Y:S01]  /*0120*/  UMOV UR4, 0x400 ;  /* 0x0000040000047882 */ /* 0x000fe20000000000 */
[----:B------:R-:W-:Y:S01]  /*0130*/  IMAD R7, R23, R4, R2 ;  /* 0x0000000417077224 */ /* 0x000fe200078e0202 */
[----:B------:R-:W-:Y:S02]  /*0140*/  MOV R33, RZ ;  /* 0x000000ff00217202 */ /* 0x000fe40000000f00 */
[----:B------:R-:W-:-:S04]  /*0150*/  IADD3 R0, PT, PT, R28, -0x1, RZ ;  /* 0xffffffff1c007810 */ /* 0x000fc80007ffe0ff */
[----:B------:R-:W-:Y:S02]  /*0160*/  ISETP.GE.U32.AND P0, PT, R0, 0x3, PT ;  /* 0x000000030000780c */ /* 0x000fe40003f06070 */
[----:B------:R-:W-:Y:S01]  /*0170*/  MOV R0, RZ ;  /* 0x000000ff00007202 */ /* 0x000fe20000000f00 */
[----:B0-----:R-:W-:-:S06]  /*0180*/  ULEA UR5, UR6, UR4, 0x18 ;  /* 0x0000000406057291 */ /* 0x001fcc000f8ec0ff */
[----:B------:R-:W-:-:S04]  /*0190*/  LEA R5, R3, UR5, 0x6 ;  /* 0x0000000503057c11 */ /* 0x000fc8000f8e30ff */
[----:B------:R-:W-:Y:S05]  /*01a0*/  @!P0 BRA `(.L_x_1) ;  /* 0x0000000c00348947 */ /* 0x000fea0003800000 */
[----:B------:R-:W-:Y:S01]  /*01b0*/  UIADD3 UR5, UPT, UPT, UR4, 0x400, URZ ;  /* 0x0000040004057890 */ /* 0x000fe2000fffe0ff */
[C---:B------:R-:W-:Y:S01]  /*01c0*/  IADD3 R31, PT, PT, R3.reuse, 0x30, RZ ;  /* 0x00000030031f7810 */ /* 0x040fe20007ffe0ff */
[CCC-:B------:R-:W-:Y:S01]  /*01d0*/  IMAD R25, R3.reuse, R4.reuse, R21.reuse ;  /* 0x0000000403197224 */ /* 0x1c0fe200078e0215 */
[C---:B------:R-:W-:Y:S01]  /*01e0*/  IADD3 R29, PT, PT, R3.reuse, 0x20, RZ ;  /* 0x00000020031d7810 */ /* 0x040fe20007ffe0ff */
[----:B------:R-:W-:Y:S01]  /*01f0*/  ULEA UR5, UR6, UR5, 0x18 ;  /* 0x0000000506057291 */ /* 0x000fe2000f8ec0ff */
[----:B------:R-:W-:Y:S01]  /*0200*/  IADD3 R27, PT, PT, R3, 0x10, RZ ;  /* 0x00000010031b7810 */ /* 0x000fe20007ffe0ff */
[-CC-:B------:R-:W-:Y:S01]  /*0210*/  IMAD R31, R31, R4.reuse, R21.reuse ;  /* 0x000000041f1f7224 */ /* 0x180fe200078e0215 */
[----:B------:R-:W-:Y:S01]  /*0220*/  LOP3.LUT R0, R28, 0x7fffffc, RZ, 0xc0, !PT ;  /* 0x07fffffc1c007812 */ /* 0x000fe200078ec0ff */
[-CC-:B------:R-:W-:Y:S01]  /*0230*/  IMAD R29, R29, R4.reuse, R21.reuse ;  /* 0x000000041d1d7224 */ /* 0x180fe200078e0215 */
[----:B------:R-:W-:Y:S01]  /*0240*/  IADD3 R24, PT, PT, R7, 0x20, RZ ;  /* 0x0000002007187810 */ /* 0x000fe20007ffe0ff */
[----:B------:R-:W-:Y:S01]  /*0250*/  IMAD R27, R27, R4, R21 ;  /* 0x000000041b1b7224 */ /* 0x000fe200078e0215 */
[----:B------:R-:W-:-:S02]  /*0260*/  LEA R20, R2, UR5, 0x2 ;  /* 0x0000000502147c11 */ /* 0x000fc4000f8e10ff */
[----:B------:R-:W-:Y:S02]  /*0270*/  MOV R33, RZ ;  /* 0x000000ff00217202 */ /* 0x000fe40000000f00 */
[----:B------:R-:W-:Y:S02]  /*0280*/  LEA R22, R2, R5, 0x2 ;  /* 0x0000000502167211 */ /* 0x000fe400078e10ff */
[----:B------:R-:W-:Y:S02]  /*0290*/  IADD3 R26, PT, PT, -R0, RZ, RZ ;  /* 0x000000ff001a7210 */ /* 0x000fe40007ffe1ff */
[----:B------:R-:W-:-:S07]  /*02a0*/  LEA R6, R3, R20, 0x6 ;  /* 0x0000001403067211 */ /* 0x000fce00078e30ff */
.L_x_2:
[----:B------:R-:W0:Y:S01]  /*02b0*/  LDC.64 R18, c[0x0][0x380] ;  /* 0x0000e000ff127b82 */ /* 0x000e220000000a00 */
[----:B------:R-:W-:-:S07]  /*02c0*/  IADD3 R11, PT, PT, R24, -0x20, RZ ;  /* 0xffffffe0180b7810 */ /* 0x000fce0007ffe0ff */
[----:B------:R-:W1:Y:S01]  /*02d0*/  LDC.64 R16, c[0x0][0x388] ;  /* 0x0000e200ff107b82 */ /* 0x000e620000000a00 */
[----:B0-----:R-:W-:-:S06]  /*02e0*/  IMAD.WIDE.U32 R10, R11, 0x4, R18 ;  /* 0x000000040b0a7825 */ /* 0x001fcc00078e0012 */
[----:B------:R-:W2:Y:S01]  /*02f0*/  LDG.E R11, desc[UR8][R10.64] ;  /* 0x000000080a0b7981 */ /* 0x000ea2000c1e1900 */
[----:B-1----:R-:W-:-:S05]  /*0300*/  IMAD.WIDE.U32 R8, R25, 0x4, R16 ;  /* 0x0000000419087825 */ /* 0x002fca00078e0010 */
[----:B------:R-:W3:Y:S04]  /*0310*/  LDG.E R37, desc[UR8][R8.64] ;  /* 0x0000000808257981 */ /* 0x000ee8000c1e1900 */
[----:B--2---:R-:W-:Y:S04]  /*0320*/  STS [R22], R11 ;  /* 0x0000000b16007388 */ /* 0x004fe80000000800 */
[----:B---3--:R-:W-:Y:S01]  /*0330*/  STS [R6], R37 ;  /* 0x0000002506007388 */ /* 0x008fe20000000800 */
[----:B------:R-:W-:Y:S06]  /*0340*/  BAR.SYNC.DEFER_BLOCKING 0x0 ;  /* 0x0000000000007b1d */ /* 0x000fec0000010000 */
[----:B------:R-:W-:Y:S04]  /*0350*/  LDS R30, [R20] ;  /* 0x00000000141e7984 */ /* 0x000fe80000000800 */
[----:B------:R-:W0:Y:S04]  /*0360*/  LDS.128 R12, [R5] ;  /* 0x00000000050c7984 */ /* 0x000e280000000c00 */
[----:B------:R-:W1:Y:S04]  /*0370*/  LDS R32, [R20+0x40] ;  /* 0x0000400014207984 */ /* 0x000e680000000800 */
[----:B------:R-:W2:Y:S04]  /*0380*/  LDS R35, [R20+0x80] ;  /* 0x0000800014237984 */ /* 0x000ea80000000800 */
[----:B------:R-:W-:Y:S04]  /*0390*/  LDS.128 R8, [R5+0x10] ;  /* 0x0000100005087984 */ /* 0x000fe80000000c00 */
[----:B------:R-:W-:Y:S01]  /*03a0*/  LDS R37, [R20+0x380] ;  /* 0x0003800014257984 */ /* 0x000fe20000000800 */
[----:B0-----:R-:W-:-:S03]  /*03b0*/  FFMA R30, R12, R30, R33 ;  /* 0x0000001e0c1e7223 */ /* 0x001fc60000000021 */
[----:B------:R-:W0:Y:S01]  /*03c0*/  LDS R12, [R20+0xc0] ;  /* 0x0000c000140c7984 */ /* 0x000e220000000800 */
[----:B-1----:R-:W-:-:S03]  /*03d0*/  FFMA R32, R32, R13, R30 ;  /* 0x0000000d20207223 */ /* 0x002fc6000000001e */
[----:B------:R-:W1:Y:S04]  /*03e0*/  LDS R13, [R20+0x100] ;  /* 0x00010000140d7984 */ /* 0x000e680000000800 */
[----:B------:R-:W3:Y:S04]  /*03f0*/  LDS R30, [R20+0x140] ;  /* 0x00014000141e7984 */ /* 0x000ee80000000800 */
[----:B------:R-:W4:Y:S01]  /*0400*/  LDS R33, [R20+0x180] ;  /* 0x0001800014217984 */ /* 0x000f220000000800 */
[----:B--2---:R-:W-:-:S04]  /*0410*/  FFMA R35, R35, R14, R32 ;  /* 0x0000000e23237223 */ /* 0x004fc80000000020 */
[----:B0-----:R-:W-:Y:S02]  /*0420*/  FFMA R15, R12, R15, R35 ;  /* 0x0000000f0c0f7223 */ /* 0x001fe40000000023 */
[----:B------:R-:W-:Y:S02]  /*0430*/  LDS R35, [R20+0x240] ;  /* 0x0002400014237984 */ /* 0x000fe40000000800 */
[----:B-1----:R-:W-:Y:S02]  /*0440*/  FFMA R13, R8, R13, R15 ;  /* 0x0000000d080d7223 */ /* 0x002fe4000000000f */
[----:B------:R-:W0:Y:S02]  /*0450*/  LDS R8, [R20+0x1c0] ;  /* 0x0001c00014087984 */ /* 0x000e240000000800 */
[----:B---3--:R-:W-:Y:S02]  /*0460*/  FFMA R30, R30, R9, R13 ;  /* 0x000000091e1e7223 */ /* 0x008fe4000000000d */
[----:B------:R-:W-:Y:S04]  /*0470*/  LDS R9, [R20+0x200] ;  /* 0x0002000014097984 */ /* 0x000fe80000000800 */
[----:B------:R-:W1:Y:S01]  /*0480*/  LDS.128 R12, [R5+0x20] ;  /* 0x00002000050c7984 */ /* 0x000e620000000c00 */
[----:B----4-:R-:W-:-:S03]  /*0490*/  FFMA R33, R33, R10, R30 ;  /* 0x0000000a21217223 */ /* 0x010fc6000000001e */
[----:B------:R-:W2:Y:S04]  /*04a0*/  LDS R30, [R20+0x280] ;  /* 0x00028000141e7984 */ /* 0x000ea80000000800 */
[----:B------:R-:W3:Y:S01]  /*04b0*/  LDS R10, [R20+0x2c0] ;  /* 0x0002c000140a7984 */ /* 0x000ee20000000800 */
[----:B0-----:R-:W-:-:S03]  /*04c0*/  FFMA R11, R8, R11, R33 ;  /* 0x0000000b080b7223 */ /* 0x001fc60000000021 */
[----:B------:R-:W-:Y:S01]  /*04d0*/  LDS R8, [R20+0x340] ;  /* 0x0003400014087984 */ /* 0x000fe20000000800 */
[----:B-1----:R-:W-:-:S03]  /*04e0*/  FFMA R12, R12, R9, R11 ;  /* 0x000000090c0c7223 */ /* 0x002fc6000000000b */
[----:B------:R-:W-:Y:S01]  /*04f0*/  LDS R9, [R20+0x300] ;  /* 0x0003000014097984 */ /* 0x000fe20000000800 */
[----:B------:R-:W-:-:S04]  /*0500*/  FFMA R13, R35, R13, R12 ;  /* 0x0000000d230d7223 */ /* 0x000fc8000000000c */
[----:B--2---:R-:W-:Y:S02]  /*0510*/  FFMA R13, R30, R14, R13 ;  /* 0x0000000e1e0d7223 */ /* 0x004fe4000000000d */
[----:B------:R-:W-:Y:S02]  /*0520*/  LDS R30, [R20+0x3c0] ;  /* 0x0003c000141e7984 */ /* 0x000fe40000000800 */
[----:B---3--:R-:W-:Y:S02]  /*0530*/  FFMA R11, R10, R15, R13 ;  /* 0x0000000f0a0b7223 */ /* 0x008fe4000000000d */
[----:B------:R-:W0:Y:S01]  /*0540*/  LDS.128 R12, [R5+0x30] ;  /* 0x00003000050c7984 */ /* 0x000e220000000c00 */
[----:B------:R-:W-:Y:S01]  /*0550*/  IADD3 R33, PT, PT, R24, -0x10, RZ ;  /* 0xfffffff018217810 */ /* 0x000fe20007ffe0ff */
[----:B------:R-:W-:Y:S01]  /*0560*/  IMAD.WIDE.U32 R34, R27, 0x4, R16 ;  /* 0x000000041b227825 */ /* 0x000fe200078e0010 */
[----:B------:R-:W-:Y:S03]  /*0570*/  BAR.SYNC.DEFER_BLOCKING 0x0 ;  /* 0x0000000000007b1d */ /* 0x000fe60000010000 */
[----:B------:R-:W-:-:S06]  /*0580*/  IMAD.WIDE.U32 R32, R33, 0x4, R18 ;  /* 0x0000000421207825 */ /* 0x000fcc00078e0012 */
[----:B------:R-:W2:Y:S04]  /*0590*/  LDG.E R32, desc[UR8][R32.64] ;  /* 0x0000000820207981 */ /* 0x000ea8000c1e1900 */
[----:B------:R-:W3:Y:S01]  /*05a0*/  LDG.E R35, desc[UR8][R34.64] ;  /* 0x0000000822237981 */ /* 0x000ee2000c1e1900 */
[----:B0-----:R-:W-:-:S04]  /*05b0*/  FFMA R9, R12, R9, R11 ;  /* 0x000000090c097223 */ /* 0x001fc8000000000b */
[----:B------:R-:W-:-:S04]  /*05c0*/  FFMA R13, R8, R13, R9 ;  /* 0x0000000d080d7223 */ /* 0x000fc80000000009 */
[----:B------:R-:W-:-:S04]  /*05d0*/  FFMA R13, R37, R14, R13 ;  /* 0x0000000e250d7223 */ /* 0x000fc8000000000d */
[----:B------:R-:W-:Y:S01]  /*05e0*/  FFMA R13, R30, R15, R13 ;  /* 0x0000000f1e0d7223 */ /* 0x000fe2000000000d */
[----:B--2---:R-:W-:Y:S04]  /*05f0*/  STS [R22], R32 ;  /* 0x0000002016007388 */ /* 0x004fe80000000800 */
[----:B---3--:R-:W-:Y:S01]  /*0600*/  STS [R6], R35 ;  /* 0x0000002306007388 */ /* 0x008fe20000000800 */
[----:B------:R-:W-:Y:S06]  /*0610*/  BAR.SYNC.DEFER_BLOCKING 0x0 ;  /* 0x0000000000007b1d */ /* 0x000fec0000010000 */
[----:B------:R-:W-:Y:S04]  /*0620*/  LDS R12, [R20] ;  /* 0x00000000140c7984 */ /* 0x000fe80000000800 */
[----:B------:R-:W0:Y:S04]  /*0630*/  LDS.128 R8, [R5] ;  /* 0x0000000005087984 */ /* 0x000e280000000c00 */
[----:B------:R-:W1:Y:S04]  /*0640*/  LDS R36, [R20+0x40] ;  /* 0x0000400014247984 */ /* 0x000e680000000800 */
[----:B------:R-:W2:Y:S04]  /*0650*/  LDS R33, [R20+0x80] ;  /* 0x0000800014217984 */ /* 0x000ea80000000800 */
[----:B------:R-:W-:Y:S04]  /*0660*/  LDS R30, [R20+0x140] ;  /* 0x00014000141e7984 */ /* 0x000fe80000000800 */
[----:B------:R-:W-:Y:S04]  /*0670*/  LDS R35, [R20+0x180] ;  /* 0x0001800014237984 */ /* 0x000fe80000000800 */
[----:B------:R-:W-:Y:S01]  /*0680*/  LDS R37, [R20+0x380] ;  /* 0x0003800014257984 */ /* 0x000fe20000000800 */
[----:B0-----:R-:W-:-:S03]  /*0690*/  FFMA R13, R8, R12, R13 ;  /* 0x0000000c080d7223 */ /* 0x001fc6000000000d */
[----:B------:R-:W0:Y:S01]  /*06a0*/  LDS R8, [R20+0xc0] ;  /* 0x0000c00014087984 */ /* 0x000e220000000800 */
[----:B-1----:R-:W-:-:S03]  /*06b0*/  FFMA R36, R36, R9, R13 ;  /* 0x0000000924247223 */ /* 0x002fc6000000000d */
[----:B------:R-:W-:Y:S04]  /*06c0*/  LDS R9, [R20+0x100] ;  /* 0x0001000014097984 */ /* 0x000fe80000000800 */
[----:B------:R-:W1:Y:S01]  /*06d0*/  LDS.128 R12, [R5+0x10] ;  /* 0x00001000050c7984 */ /* 0x000e620000000c00 */
[----:B--2---:R-:W-:-:S04]  /*06e0*/  FFMA R33, R33, R10, R36 ;  /* 0x0000000a21217223 */ /* 0x004fc80000000024 */
[----:B0-----:R-:W-:Y:S02]  /*06f0*/  FFMA R11, R8, R11, R33 ;  /* 0x0000000b080b7223 */ /* 0x001fe40000000021 */
[----:B------:R-:W-:Y:S02]  /*0700*/  LDS R33, [R20+0x240] ;  /* 0x0002400014217984 */ /* 0x000fe40000000800 */
[----:B-1----:R-:W-:Y:S02]  /*0710*/  FFMA R9, R12, R9, R11 ;  /* 0x000000090c097223 */ /* 0x002fe4000000000b */
[----:B------:R-:W0:Y:S02]  /*0720*/  LDS R12, [R20+0x1c0] ;  /* 0x0001c000140c7984 */ /* 0x000e240000000800 */
[----:B------:R-:W-:Y:S02]  /*0730*/  FFMA R30, R30, R13, R9 ;  /* 0x0000000d1e1e7223 */ /* 0x000fe40000000009 */
[----:B------:R-:W-:Y:S04]  /*0740*/  LDS R13, [R20+0x200] ;  /* 0x00020000140d7984 */ /* 0x000fe80000000800 */
[----:B------:R-:W1:Y:S01]  /*0750*/  LDS.128 R8, [R5+0x20] ;  /* 0x0000200005087984 */ /* 0x000e620000000c00 */
[----:B------:R-:W-:-:S03]  /*0760*/  FFMA R35, R35, R14, R30 ;  /* 0x0000000e23237223 */ /* 0x000fc6000000001e */
[----:B------:R-:W2:Y:S04]  /*0770*/  LDS R30, [R20+0x280] ;  /* 0x00028000141e7984 */ /* 0x000ea80000000800 */
[----:B------:R-:W3:Y:S01]  /*0780*/  LDS R14, [R20+0x2c0] ;  /* 0x0002c000140e7984 */ /* 0x000ee20000000800 */
[----:B0-----:R-:W-:-:S04]  /*0790*/  FFMA R15, R12, R15, R35 ;  /* 0x0000000f0c0f7223 */ /* 0x001fc80000000023 */
[----:B-1----:R-:W-:-:S04]  /*07a0*/  FFMA R8, R8, R13, R15 ;  /* 0x0000000d08087223 */ /* 0x002fc8000000000f */
[----:B------:R-:W-:Y:S02]  /*07b0*/  FFMA R9, R33, R9, R8 ;  /* 0x0000000921097223 */ /* 0x000fe40000000008 */
[----:B------:R-:W-:Y:S02]  /*07c0*/  LDS R8, [R20+0x340] ;  /* 0x0003400014087984 */ /* 0x000fe40000000800 */
[----:B--2---:R-:W-:Y:S02]  /*07d0*/  FFMA R13, R30, R10, R9 ;  /* 0x0000000a1e0d7223 */ /* 0x004fe40000000009 */
[----:B------:R-:W-:Y:S02]  /*07e0*/  LDS R9, [R20+0x300] ;  /* 0x0003000014097984 */ /* 0x000fe40000000800 */
[----:B---3--:R-:W-:Y:S02]  /*07f0*/  FFMA R11, R14, R11, R13 ;  /* 0x0000000b0e0b7223 */ /* 0x008fe4000000000d */
[----:B------:R-:W-:Y:S04]  /*0800*/  LDS R30, [R20+0x3c0] ;  /* 0x0003c000141e7984 */ /* 0x000fe80000000800 */
[----:B------:R-:W0:Y:S01]  /*0810*/  LDS.128 R12, [R5+0x30] ;  /* 0x00003000050c7984 */ /* 0x000e220000000c00 */
[----:B------:R-:W-:Y:S01]  /*0820*/  IMAD.WIDE.U32 R32, R24, 0x4, R18 ;  /* 0x0000000418207825 */ /* 0x000fe200078e0012 */
[----:B------:R-:W-:Y:S03]  /*0830*/  BAR.SYNC.DEFER_BLOCKING 0x0 ;  /* 0x0000000000007b1d */ /* 0x000fe60000010000 */
[----:B------:R-:W-:-:S03]  /*0840*/  IMAD.WIDE.U32 R34, R29, 0x4, R16 ;  /* 0x000000041d227825 */ /* 0x000fc600078e0010 */
[----:B------:R-:W2:Y:S04]  /*0850*/  LDG.E R32, desc[UR8][R32.64] ;  /* 0x0000000820207981 */ /* 0x000ea8000c1e1900 */
[----:B------:R-:W3:Y:S01]  /*0860*/  LDG.E R35, desc[UR8][R34.64] ;  /* 0x0000000822237981 */ /* 0x000ee2000c1e1900 */
[----:B0-----:R-:W-:-:S04]  /*0870*/  FFMA R9, R12, R9, R11 ;  /* 0x000000090c097223 */ /* 0x001fc8000000000b */
[----:B------:R-:W-:-:S04]  /*0880*/  FFMA R13, R8, R13, R9 ;  /* 0x0000000d080d7223 */ /* 0x000fc80000000009 */
[----:B------:R-:W-:-:S04]  /*0890*/  FFMA R13, R37, R14, R13 ;  /* 0x0000000e250d7223 */ /* 0x000fc8000000000d */
[----:B------:R-:W-:Y:S01]  /*08a0*/  FFMA R13, R30, R15, R13 ;  /* 0x0000000f1e0d7223 */ /* 0x000fe2000000000d */
[----:B------:R-:W-:Y:S01]  /*08b0*/  IMAD.WIDE.U32 R16, R31, 0x4, R16 ;  /* 0x000000041f107825 */ /* 0x000fe200078e0010 */
[----:B--2---:R-:W-:Y:S04]  /*08c0*/  STS [R22], R32 ;  /* 0x0000002016007388 */ /* 0x004fe80000000800 */
[----:B---3--:R-:W-:Y:S01]  /*08d0*/  STS [R6], R35 ;  /* 0x0000002306007388 */ /* 0x008fe20000000800 */
[----:B------:R-:W-:Y:S06]  /*08e0*/  BAR.SYNC.DEFER_BLOCKING 0x0 ;  /* 0x0000000000007b1d */ /* 0x000fec0000010000 */
[----:B------:R-:W-:Y:S04]  /*08f0*/  LDS R12, [R20] ;  /* 0x00000000140c7984 */ /* 0x000fe80000000800 */
[----:B------:R-:W0:Y:S04]  /*0900*/  LDS.128 R8, [R5] ;  /* 0x0000000005087984 */ /* 0x000e280000000c00 */
[----:B------:R-:W1:Y:S04]  /*0910*/  LDS R36, [R20+0x40] ;  /* 0x0000400014247984 */ /* 0x000e680000000800 */
[----:B------:R-:W2:Y:S04]  /*0920*/  LDS R33, [R20+0x80] ;  /* 0x0000800014217984 */ /* 0x000ea80000000800 */
[----:B------:R-:W3:Y:S04]  /*0930*/  LDS R37, [R20+0xc0] ;  /* 0x0000c00014257984 */ /* 0x000ee80000000800 */
[----:B------:R-:W-:Y:S04]  /*0940*/  LDS R34, [R20+0x200] ;  /* 0x0002000014227984 */ /* 0x000fe80000000800 */
[----:B------:R-:W-:Y:S04]  /*0950*/  LDS R30, [R20+0x240] ;  /* 0x00024000141e7984 */ /* 0x000fe80000000800 */
[----:B------:R-:W-:Y:S01]  /*0960*/  LDS R35, [R20+0x380] ;  /* 0x0003800014237984 */ /* 0x000fe20000000800 */
[----:B0-----:R-:W-:-:S03]  /*0970*/  FFMA R13, R8, R12, R13 ;  /* 0x0000000c080d7223 */ /* 0x001fc6000000000d */
[----:B------:R-:W-:Y:S01]  /*0980*/  LDS R8, [R20+0x140] ;  /* 0x0001400014087984 */ /* 0x000fe20000000800 */
[----:B-1----:R-:W-:-:S03]  /*0990*/  FFMA R36, R36, R9, R13 ;  /* 0x0000000924247223 */ /* 0x002fc6000000000d */
[----:B------:R-:W-:Y:S04]  /*09a0*/  LDS R9, [R20+0x100] ;  /* 0x0001000014097984 */ /* 0x000fe80000000800 */
[----:B------:R-:W0:Y:S01]  /*09b0*/  LDS.128 R12, [R5+0x10] ;  /* 0x00001000050c7984 */ /* 0x000e220000000c00 */
[----:B--2---:R-:W-:-:S03]  /*09c0*/  FFMA R10, R33, R10, R36 ;  /* 0x0000000a210a7223 */ /* 0x004fc60000000024 */
[----:B------:R-:W1:Y:S01]  /*09d0*/  LDS R33, [R20+0x180] ;  /* 0x0001800014217984 */ /* 0x000e620000000800 */
[----:B---3--:R-:W-:-:S03]  /*09e0*/  FFMA R11, R37, R11, R10 ;  /* 0x0000000b250b7223 */ /* 0x008fc6000000000a */
[----:B------:R-:W-:Y:S01]  /*09f0*/  LDS R37, [R20+0x300] ;  /* 0x0003000014257984 */ /* 0x000fe20000000800 */
[----:B0-----:R-:W-:-:S03]  /*0a00*/  FFMA R9, R12, R9, R11 ;  /* 0x000000090c097223 */ /* 0x001fc6000000000b */
[----:B------:R-:W0:Y:S01]  /*0a10*/  LDS R12, [R20+0x1c0] ;  /* 0x0001c000140c7984 */ /* 0x000e220000000800 */
[----:B------:R-:W-:-:S03]  /*0a20*/  FFMA R32, R8, R13, R9 ;  /* 0x0000000d08207223 */ /* 0x000fc60000000009 */
[----:B------:R-:W2:Y:S04]  /*0a30*/  LDS.128 R8, [R5+0x20] ;  /* 0x0000200005087984 */ /* 0x000ea80000000c00 */
[----:B------:R-:W3:Y:S01]  /*0a40*/  LDS R13, [R20+0x280] ;  /* 0x00028000140d7984 */ /* 0x000ee20000000800 */
[----:B-1----:R-:W-:-:S03]  /*0a50*/  FFMA R33, R33, R14, R32 ;  /* 0x0000000e21217223 */ /* 0x002fc60000000020 */
[----:B------:R-:W-:Y:S01]  /*0a60*/  LDS R32, [R20+0x340] ;  /* 0x0003400014207984 */ /* 0x000fe20000000800 */
[----:B0-----:R-:W-:-:S04]  /*0a70*/  FFMA R15, R12, R15, R33 ;  /* 0x0000000f0c0f7223 */ /* 0x001fc80000000021 */
[----:B--2---:R-:W-:Y:S01]  /*0a80*/  FFMA R33, R8, R34, R15 ;  /* 0x0000002208217223 */ /* 0x004fe2000000000f */
[----:B------:R-:W-:-:S03]  /*0a90*/  IADD3 R15, PT, PT, R24, 0x10, RZ ;  /* 0x00000010180f7810 */ /* 0x000fc60007ffe0ff */
[----:B------:R-:W-:Y:S02]  /*0aa0*/  FFMA R30, R30, R9, R33 ;  /* 0x000000091e1e7223 */ /* 0x000fe40000000021 */
[----:B------:R-:W-:Y:S01]  /*0ab0*/  IMAD.WIDE.U32 R18, R15, 0x4, R18 ;  /* 0x000000040f127825 */ /* 0x000fe200078e0012 */
[----:B------:R-:W0:Y:S03]  /*0ac0*/  LDS R9, [R20+0x2c0] ;  /* 0x0002c00014097984 */ /* 0x000e260000000800 */
[----:B---3--:R-:W-:Y:S02]  /*0ad0*/  FFMA R10, R13, R10, R30 ;  /* 0x0000000a0d0a7223 */ /* 0x008fe4000000001e */
[----:B------:R-:W-:Y:S04]  /*0ae0*/  LDS R30, [R20+0x3c0] ;  /* 0x0003c000141e7984 */ /* 0x000fe80000000800 */
[----:B------:R-:W1:Y:S01]  /*0af0*/  LDS.128 R12, [R5+0x30] ;  /* 0x00003000050c7984 */ /* 0x000e620000000c00 */
[----:B------:R-:W-:Y:S06]  /*0b00*/  BAR.SYNC.DEFER_BLOCKING 0x0 ;  /* 0x0000000000007b1d */ /* 0x000fec0000010000 */
[----:B------:R-:W2:Y:S04]  /*0b10*/  LDG.E R19, desc[UR8][R18.64] ;  /* 0x0000000812137981 */ /* 0x000ea8000c1e1900 */
[----:B------:R0:W3:Y:S02]  /*0b20*/  LDG.E R16, desc[UR8][R16.64] ;  /* 0x0000000810107981 */ /* 0x0000e4000c1e1900 */
[----:B0-----:R-:W-:-:S04]  /*0b30*/  FFMA R17, R9, R11, R10 ;  /* 0x0000000b09117223 */ /* 0x001fc8000000000a */
[----:B-1----:R-:W-:-:S04]  /*0b40*/  FFMA R37, R12, R37, R17 ;  /* 0x000000250c257223 */ /* 0x002fc80000000011 */
[----:B------:R-:W-:-:S04]  /*0b50*/  FFMA R32, R32, R13, R37 ;  /* 0x0000000d20207223 */ /* 0x000fc80000000025 */
[----:B------:R-:W-:-:S04]  /*0b60*/  FFMA R35, R35, R14, R32 ;  /* 0x0000000e23237223 */ /* 0x000fc80000000020 */
[----:B------:R-:W-:Y:S01]  /*0b70*/  FFMA R17, R30, R15, R35 ;  /* 0x0000000f1e117223 */ /* 0x000fe20000000023 */
[----:B------:R-:W-:-:S04]  /*0b80*/  IADD3 R26, PT, PT, R26, 0x4, RZ ;  /* 0x000000041a1a7810 */ /* 0x000fc80007ffe0ff */
[----:B------:R-:W-:Y:S02]  /*0b90*/  ISETP.NE.AND P0, PT, R26, RZ, PT ;  /* 0x000000ff1a00720c */ /* 0x000fe40003f05270 */
[----:B------:R-:W-:Y:S02]  /*0ba0*/  IADD3 R24, PT, PT, R24, 0x40, RZ ;  /* 0x0000004018187810 */ /* 0x000fe40007ffe0ff */
[C---:B------:R-:W-:Y:S02]  /*0bb0*/  LEA R31, R4.reuse, R31, 0x6 ;  /* 0x0000001f041f7211 */ /* 0x040fe400078e30ff */
[C---:B------:R-:W-:Y:S02]  /*0bc0*/  LEA R29, R4.reuse, R29, 0x6 ;  /* 0x0000001d041d7211 */ /* 0x040fe400078e30ff */
[C---:B------:R-:W-:Y:S02]  /*0bd0*/  LEA R27, R4.reuse, R27, 0x6 ;  /* 0x0000001b041b7211 */ /* 0x040fe400078e30ff */
[----:B------:R-:W-:Y:S01]  /*0be0*/  LEA R25, R4, R25, 0x6 ;  /* 0x0000001904197211 */ /* 0x000fe200078e30ff */
        /* <DEDUP_REMOVED lines=9> */
[----:B------:R-:W4:Y:S04]  /*0c80*/  LDS.128 R12, [R5+0x10] ;  /* 0x00001000050c7984 */ /* 0x000f280000000c00 */
[----:B------:R-:W5:Y:S04]  /*0c90*/  LDS R30, [R20+0x140] ;  /* 0x00014000141e7984 */ /* 0x000f680000000800 */
[----:B------:R-:W5:Y:S01]  /*0ca0*/  LDS R37, [R20+0x180] ;  /* 0x0001800014257984 */ /* 0x000f620000000800 */
[----:B0-----:R-:W-:-:S03]  /*0cb0*/  FFMA R17, R8, R33, R17 ;  /* 0x0000002108117223 */ /* 0x001fc60000000011 */
[----:B------:R-:W0:Y:S01]  /*0cc0*/  LDS R8, [R20+0x1c0] ;  /* 0x0001c00014087984 */ /* 0x000e220000000800 */
[----:B-1----:R-:W-:-:S03]  /*0cd0*/  FFMA R9, R34, R9, R17 ;  /* 0x0000000922097223 */ /* 0x002fc60000000011 */
[----:B------:R-:W-:Y:S04]  /*0ce0*/  LDS R33, [R20+0x200] ;  /* 0x0002000014217984 */ /* 0x000fe80000000800 */
[----:B------:R-:W1:Y:S01]  /*0cf0*/  LDS.128 R16, [R5+0x20] ;  /* 0x0000200005107984 */ /* 0x000e620000000c00 */
[----:B--2---:R-:W-:-:S04]  /*0d00*/  FFMA R9, R36, R10, R9 ;  /* 0x0000000a24097223 */ /* 0x004fc80000000009 */
[----:B---3--:R-:W-:-:S04]  /*0d10*/  FFMA R9, R32, R11, R9 ;  /* 0x0000000b20097223 */ /* 0x008fc80000000009 */
[----:B----4-:R-:W-:Y:S02]  /*0d20*/  FFMA R9, R12, R35, R9 ;  /* 0x000000230c097223 */ /* 0x010fe40000000009 */
[----:B------:R-:W2:Y:S02]  /*0d30*/  LDS R12, [R20+0x240] ;  /* 0x00024000140c7984 */ /* 0x000ea40000000800 */
[----:B-----5:R-:W-:Y:S02]  /*0d40*/  FFMA R30, R30, R13, R9 ;  /* 0x0000000d1e1e7223 */ /* 0x020fe40000000009 */
[----:B------:R-:W3:Y:S02]  /*0d50*/  LDS R13, [R20+0x280] ;  /* 0x00028000140d7984 */ /* 0x000ee40000000800 */
[----:B------:R-:W-:Y:S02]  /*0d60*/  FFMA R37, R37, R14, R30 ;  /* 0x0000000e25257223 */ /* 0x000fe4000000001e */
[----:B------:R-:W4:Y:S04]  /*0d70*/  LDS R14, [R20+0x2c0] ;  /* 0x0002c000140e7984 */ /* 0x000f280000000800 */
[----:B------:R-:W-:Y:S01]  /*0d80*/  LDS R30, [R20+0x340] ;  /* 0x00034000141e7984 */ /* 0x000fe20000000800 */
[----:B0-----:R-:W-:-:S03]  /*0d90*/  FFMA R37, R8, R15, R37 ;  /* 0x0000000f08257223 */ /* 0x001fc60000000025 */
[----:B------:R-:W-:Y:S04]  /*0da0*/  LDS R15, [R20+0x300] ;  /* 0x00030000140f7984 */ /* 0x000fe80000000800 */
[----:B------:R-:W0:Y:S01]  /*0db0*/  LDS.128 R8, [R5+0x30] ;  /* 0x0000300005087984 */ /* 0x000e220000000c00 */
[----:B-1----:R-:W-:-:S03]  /*0dc0*/  FFMA R37, R16, R33, R37 ;  /* 0x0000002110257223 */ /* 0x002fc60000000025 */
[----:B------:R-:W1:Y:S04]  /*0dd0*/  LDS R33, [R20+0x380] ;  /* 0x0003800014217984 */ /* 0x000e680000000800 */
[----:B------:R-:W5:Y:S01]  /*0de0*/  LDS R16, [R20+0x3c0] ;  /* 0x0003c00014107984 */ /* 0x000f620000000800 */
[----:B--2---:R-:W-:-:S04]  /*0df0*/  FFMA R12, R12, R17, R37 ;  /* 0x000000110c0c7223 */ /* 0x004fc80000000025 */
[----:B---3--:R-:W-:-:S04]  /*0e00*/  FFMA R13, R13, R18, R12 ;  /* 0x000000120d0d7223 */ /* 0x008fc8000000000c */
[----:B----4-:R-:W-:-:S04]  /*0e10*/  FFMA R13, R14, R19, R13 ;  /* 0x000000130e0d7223 */ /* 0x010fc8000000000d */
[----:B0-----:R-:W-:-:S04]  /*0e20*/  FFMA R13, R8, R15, R13 ;  /* 0x0000000f080d7223 */ /* 0x001fc8000000000d */
[----:B------:R-:W-:-:S04]  /*0e30*/  FFMA R30, R30, R9, R13 ;  /* 0x000000091e1e7223 */ /* 0x000fc8000000000d */
[----:B-1----:R-:W-:-:S04]  /*0e40*/  FFMA R33, R33, R10, R30 ;  /* 0x0000000a21217223 */ /* 0x002fc8000000001e */
[----:B-----5:R-:W-:Y:S01]  /*0e50*/  FFMA R33, R16, R11, R33 ;  /* 0x0000000b10217223 */ /* 0x020fe20000000021 */
[----:B------:R-:W-:Y:S06]  /*0e60*/  BAR.SYNC.DEFER_BLOCKING 0x0 ;  /* 0x0000000000007b1d */ /* 0x000fec0000010000 */
[----:B------:R-:W-:Y:S05]  /*0e70*/  @P0 BRA `(.L_x_2) ;  /* 0xfffffff4000c0947 */ /* 0x000fea000383ffff */
.L_x_1:
[----:B------:R-:W-:-:S13]  /*0e80*/  LOP3.LUT P0, R6, R28, 0x3, RZ, 0xc0, !PT ;  /* 0x000000031c067812 */ /* 0x000fda000780c0ff */
[----:B------:R-:W-:Y:S05]  /*0e90*/  @!P0 BRA `(.L_x_0) ;  /* 0x0000000800848947 */ /* 0x000fea0003800000 */
[----:B------:R-:W-:Y:S02]  /*0ea0*/  ISETP.NE.AND P0, PT, R6, 0x1, PT ;  /* 0x000000010600780c */ /* 0x000fe40003f05270 */
[----:B------:R-:W-:-:S04]  /*0eb0*/  LOP3.LUT R28, R28, 0x1, RZ, 0xc0, !PT ;  /* 0x000000011c1c7812 */ /* 0x000fc800078ec0ff */
[----:B------:R-:W-:-:S07]  /*0ec0*/  ISETP.NE.U32.AND P1, PT, R28, 0x1, PT ;  /* 0x000000011c00780c */ /* 0x000fce0003f25070 */
[----:B------:R-:W-:Y:S06]  /*0ed0*/  @!P0 BRA `(.L_x_3) ;  /* 0x0000000400988947 */ /* 0x000fec0003800000 */
[----:B------:R-:W0:Y:S01]  /*0ee0*/  LDC.64 R16, c[0x0][0x380] ;  /* 0x0000e000ff107b82 */ /* 0x000e220000000a00 */
[C---:B------:R-:W-:Y:S02]  /*0ef0*/  LEA R18, R0.reuse, R3, 0x4 ;  /* 0x0000000300127211 */ /* 0x040fe400078e20ff */
[----:B------:R-:W-:-:S03]  /*0f00*/  LEA R19, R0, R7, 0x4 ;  /* 0x0000000700137211 */ /* 0x000fc600078e20ff */
[----:B------:R-:W-:Y:S02]  /*0f10*/  IMAD R13, R18, R4, R21 ;  /* 0x00000004120d7224 */ /* 0x000fe400078e0215 */
[----:B------:R-:W1:Y:S01]  /*0f20*/  LDC.64 R26, c[0x0][0x388] ;  /* 0x0000e200ff1a7b82 */ /* 0x000e620000000a00 */
[----:B0-----:R-:W-:-:S05]  /*0f30*/  IMAD.WIDE.U32 R8, R19, 0x4, R16 ;  /* 0x0000000413087825 */ /* 0x001fca00078e0010 */
[----:B------:R-:W2:Y:S01]  /*0f40*/  LDG.E R25, desc[UR8][R8.64] ;  /* 0x0000000808197981 */ /* 0x000ea2000c1e1900 */
[----:B-1----:R-:W-:-:S05]  /*0f50*/  IMAD.WIDE.U32 R12, R13, 0x4, R26 ;  /* 0x000000040d0c7825 */ /* 0x002fca00078e001a */
[----:B------:R-:W3:Y:S01]  /*0f60*/  LDG.E R31, desc[UR8][R12.64] ;  /* 0x000000080c1f7981 */ /* 0x000ee2000c1e1900 */
[----:B------:R-:W-:-:S04]  /*0f70*/  UIADD3 UR5, UPT, UPT, UR4, 0x400, URZ ;  /* 0x0000040004057890 */ /* 0x000fc8000fffe0ff */
[----:B------:R-:W-:Y:S01]  /*0f80*/  ULEA UR5, UR6, UR5, 0x18 ;  /* 0x0000000506057291 */ /* 0x000fe2000f8ec0ff */
[----:B------:R-:W-:-:S05]  /*0f90*/  LEA R32, R2, R5, 0x2 ;  /* 0x0000000502207211 */ /* 0x000fca00078e10ff */
[----:B------:R-:W-:-:S04]  /*0fa0*/  LEA R6, R2, UR5, 0x2 ;  /* 0x0000000502067c11 */ /* 0x000fc8000f8e10ff */
[----:B------:R-:W-:Y:S02]  /*0fb0*/  LEA R30, R3, R6, 0x6 ;  /* 0x00000006031e7211 */ /* 0x000fe400078e30ff */
[----:B------:R-:W-:Y:S01]  /*0fc0*/  IADD3 R18, PT, PT, R18, 0x10, RZ ;  /* 0x0000001012127810 */ /* 0x000fe20007ffe0ff */
        /* <DEDUP_REMOVED lines=11> */
[----:B------:R-:W5:Y:S04]  /*1080*/  LDS R25, [R6+0x180] ;  /* 0x0001800006197984 */ /* 0x000f680000000800 */
[----:B------:R-:W5:Y:S04]  /*1090*/  LDS R20, [R6+0x1c0] ;  /* 0x0001c00006147984 */ /* 0x000f680000000800 */
[----:B------:R-:W-:Y:S01]  /*10a0*/  LDS R36, [R6+0x200] ;  /* 0x0002000006247984 */ /* 0x000fe20000000800 */
[----:B0-----:R-:W-:-:S03]  /*10b0*/  FFMA R8, R8, R24, R33 ;  /* 0x0000001808087223 */ /* 0x001fc60000000021 */
[----:B------:R-:W-:Y:S01]  /*10c0*/  LDS R34, [R6+0x2c0] ;  /* 0x0002c00006227984 */ /* 0x000fe20000000800 */
[----:B-1----:R-:W-:-:S03]  /*10d0*/  FFMA R9, R35, R9, R8 ;  /* 0x0000000923097223 */ /* 0x002fc60000000008 */
[----:B------:R-:W-:Y:S01]  /*10e0*/  LDS R31, [R6+0x300] ;  /* 0x00030000061f7984 */ /* 0x000fe20000000800 */
[----:B--2---:R-:W-:-:S03]  /*10f0*/  FFMA R10, R28, R10, R9 ;  /* 0x0000000a1c0a7223 */ /* 0x004fc60000000009 */
[----:B------:R-:W-:Y:S01]  /*1100*/  LDS R35, [R6+0x280] ;  /* 0x0002800006237984 */ /* 0x000fe20000000800 */
[----:B---3--:R-:W-:Y:S01]  /*1110*/  FFMA R11, R37, R11, R10 ;  /* 0x0000000b250b7223 */ /* 0x008fe2000000000a */
[----:B------:R-:W-:Y:S02]  /*1120*/  IMAD R9, R18, R4, R21 ;  /* 0x0000000412097224 */ /* 0x000fe400078e0215 */
[----:B------:R-:W-:Y:S04]  /*1130*/  LDS R28, [R6+0x240] ;  /* 0x00024000061c7984 */ /* 0x000fe80000000800 */
[----:B------:R-:W-:Y:S01]  /*1140*/  LDS R33, [R6+0x380] ;  /* 0x0003800006217984 */ /* 0x000fe20000000800 */
[----:B----4-:R-:W-:-:S03]  /*1150*/  FFMA R11, R12, R29, R11 ;  /* 0x0000001d0c0b7223 */ /* 0x010fc6000000000b */
[----:B------:R-:W-:Y:S01]  /*1160*/  LDS R24, [R6+0x3c0] ;  /* 0x0003c00006187984 */ /* 0x000fe20000000800 */
[----:B-----5:R-:W-:Y:S01]  /*1170*/  FFMA R22, R22, R13, R11 ;  /* 0x0000000d16167223 */ /* 0x020fe2000000000b */
[----:B------:R-:W-:Y:S01]  /*1180*/  IADD3 R13, PT, PT, R19, 0x10, RZ ;  /* 0x00000010130d7810 */ /* 0x000fe20007ffe0ff */
[----:B------:R-:W-:-:S04]  /*1190*/  IMAD.WIDE.U32 R26, R9, 0x4, R26 ;  /* 0x00000004091a7825 */ /* 0x000fc800078e001a */
[----:B------:R-:W-:Y:S01]  /*11a0*/  FFMA R25, R25, R14, R22 ;  /* 0x0000000e19197223 */ /* 0x000fe20000000016 */
[----:B------:R-:W0:Y:S01]  /*11b0*/  LDS.128 R8, [R5+0x20] ;  /* 0x0000200005087984 */ /* 0x000e220000000c00 */
[----:B------:R-:W-:-:S03]  /*11c0*/  IMAD.WIDE.U32 R12, R13, 0x4, R16 ;  /* 0x000000040d0c7825 */ /* 0x000fc600078e0010 */
[----:B------:R-:W-:Y:S04]  /*11d0*/  LDS R22, [R6+0x340] ;  /* 0x0003400006167984 */ /* 0x000fe80000000800 */
[----:B------:R-:W1:Y:S01]  /*11e0*/  LDS.128 R16, [R5+0x30] ;  /* 0x0000300005107984 */ /* 0x000e620000000c00 */
[----:B------:R-:W-:Y:S06]  /*11f0*/  BAR.SYNC.DEFER_BLOCKING 0x0 ;  /* 0x0000000000007b1d */ /* 0x000fec0000010000 */
[----:B------:R-:W2:Y:S04]  /*1200*/  LDG.E R13, desc[UR8][R12.64] ;  /* 0x000000080c0d7981 */ /* 0x000ea8000c1e1900 */
[----:B------:R-:W3:Y:S01]  /*1210*/  LDG.E R27, desc[UR8][R26.64] ;  /* 0x000000081a1b7981 */ /* 0x000ee2000c1e1900 */
[----:B------:R-:W-:-:S04]  /*1220*/  FFMA R29, R20, R15, R25 ;  /* 0x0000000f141d7223 */ /* 0x000fc80000000019 */
[----:B0-----:R-:W-:-:S04]  /*1230*/  FFMA R37, R8, R36, R29 ;  /* 0x0000002408257223 */ /* 0x001fc8000000001d */
[----:B------:R-:W-:-:S04]  /*1240*/  FFMA R8, R28, R9, R37 ;  /* 0x000000091c087223 */ /* 0x000fc80000000025 */
[----:B------:R-:W-:-:S04]  /*1250*/  FFMA R35, R35, R10, R8 ;  /* 0x0000000a23237223 */ /* 0x000fc80000000008 */
[----:B------:R-:W-:-:S04]  /*1260*/  FFMA R35, R34, R11, R35 ;  /* 0x0000000b22237223 */ /* 0x000fc80000000023 */
[----:B-1----:R-:W-:-:S04]  /*1270*/  FFMA R31, R16, R31, R35 ;  /* 0x0000001f101f7223 */ /* 0x002fc80000000023 */
[----:B------:R-:W-:-:S04]  /*1280*/  FFMA R22, R22, R17, R31 ;  /* 0x0000001116167223 */ /* 0x000fc8000000001f */
[----:B------:R-:W-:-:S04]  /*1290*/  FFMA R33, R33, R18, R22 ;  /* 0x0000001221217223 */ /* 0x000fc80000000016 */
[----:B------:R-:W-:Y:S01]  /*12a0*/  FFMA R35, R24, R19, R33 ;  /* 0x0000001318237223 */ /* 0x000fe20000000021 */
        /* <DEDUP_REMOVED lines=14> */
[----:B------:R-:W-:Y:S04]  /*1390*/  LDS R33, [R6+0x200] ;  /* 0x0002000006217984 */ /* 0x000fe80000000800 */
[----:B------:R-:W5:Y:S01]  /*13a0*/  LDS.128 R16, [R5+0x20] ;  /* 0x0000200005107984 */ /* 0x000f620000000c00 */
[----:B0-----:R-:W-:-:S03]  /*13b0*/  FFMA R25, R12, R25, R35 ;  /* 0x000000190c197223 */ /* 0x001fc60000000023 */
[----:B------:R-:W0:Y:S01]  /*13c0*/  LDS R24, [R6+0x240] ;  /* 0x0002400006187984 */ /* 0x000e220000000800 */
[----:B-1----:R-:W-:-:S03]  /*13d0*/  FFMA R20, R20, R13, R25 ;  /* 0x0000000d14147223 */ /* 0x002fc60000000019 */
[----:B------:R-:W1:Y:S01]  /*13e0*/  LDS R25, [R6+0x280] ;  /* 0x0002800006197984 */ /* 0x000e620000000800 */
[----:B--2---:R-:W-:-:S03]  /*13f0*/  FFMA R29, R29, R14, R20 ;  /* 0x0000000e1d1d7223 */ /* 0x004fc60000000014 */
[----:B------:R-:W2:Y:S01]  /*1400*/  LDS R20, [R6+0x2c0] ;  /* 0x0002c00006147984 */ /* 0x000ea20000000800 */
[----:B---3--:R-:W-:-:S03]  /*1410*/  FFMA R35, R28, R15, R29 ;  /* 0x0000000f1c237223 */ /* 0x008fc6000000001d */
[----:B------:R-:W-:Y:S04]  /*1420*/  LDS R29, [R6+0x300] ;  /* 0x00030000061d7984 */ /* 0x000fe80000000800 */
[----:B------:R-:W3:Y:S01]  /*1430*/  LDS.128 R12, [R5+0x30] ;  /* 0x00003000050c7984 */ /* 0x000ee20000000c00 */
[----:B----4-:R-:W-:-:S03]  /*1440*/  FFMA R35, R8, R27, R35 ;  /* 0x0000001b08237223 */ /* 0x010fc60000000023 */
[----:B------:R-:W4:Y:S04]  /*1450*/  LDS R28, [R6+0x340] ;  /* 0x00034000061c7984 */ /* 0x000f280000000800 */
[----:B------:R-:W4:Y:S01]  /*1460*/  LDS R27, [R6+0x380] ;  /* 0x00038000061b7984 */ /* 0x000f220000000800 */
[----:B-----5:R-:W-:-:S03]  /*1470*/  FFMA R26, R26, R9, R35 ;  /* 0x000000091a1a7223 */ /* 0x020fc60000000023 */
[----:B------:R-:W5:Y:S01]  /*1480*/  LDS R8, [R6+0x3c0] ;  /* 0x0003c00006087984 */ /* 0x000f620000000800 */
[----:B------:R-:W-:-:S04]  /*1490*/  FFMA R31, R31, R10, R26 ;  /* 0x0000000a1f1f7223 */ /* 0x000fc8000000001a */
[----:B------:R-:W-:-:S04]  /*14a0*/  FFMA R11, R22, R11, R31 ;  /* 0x0000000b160b7223 */ /* 0x000fc8000000001f */
[----:B------:R-:W-:-:S04]  /*14b0*/  FFMA R11, R16, R33, R11 ;  /* 0x00000021100b7223 */ /* 0x000fc8000000000b */
[----:B0-----:R-:W-:-:S04]  /*14c0*/  FFMA R24, R24, R17, R11 ;  /* 0x0000001118187223 */ /* 0x001fc8000000000b */
[----:B-1----:R-:W-:-:S04]  /*14d0*/  FFMA R25, R25, R18, R24 ;  /* 0x0000001219197223 */ /* 0x002fc80000000018 */
[----:B--2---:R-:W-:-:S04]  /*14e0*/  FFMA R19, R20, R19, R25 ;  /* 0x0000001314137223 */ /* 0x004fc80000000019 */
[----:B---3--:R-:W-:-:S04]  /*14f0*/  FFMA R19, R12, R29, R19 ;  /* 0x0000001d0c137223 */ /* 0x008fc80000000013 */
[----:B----4-:R-:W-:-:S04]  /*1500*/  FFMA R28, R28, R13, R19 ;  /* 0x0000000d1c1c7223 */ /* 0x010fc80000000013 */
[----:B------:R-:W-:-:S04]  /*1510*/  FFMA R27, R27, R14, R28 ;  /* 0x0000000e1b1b7223 */ /* 0x000fc8000000001c */
[----:B-----5:R-:W-:Y:S01]  /*1520*/  FFMA R33, R8, R15, R27 ;  /* 0x0000000f08217223 */ /* 0x020fe2000000001b */
[----:B------:R-:W-:Y:S06]  /*1530*/  BAR.SYNC.DEFER_BLOCKING 0x0 ;  /* 0x0000000000007b1d */ /* 0x000fec0000010000 */
.L_x_3:
[----:B------:R-:W-:Y:S05]  /*1540*/  @P1 BRA `(.L_x_0) ;  /* 0x0000000000d81947 */ /* 0x000fea0003800000 */
[----:B------:R-:W0:Y:S01]  /*1550*/  LDC.64 R8, c[0x0][0x380] ;  /* 0x0000e000ff087b82 */ /* 0x000e220000000a00 */
[C---:B------:R-:W-:Y:S02]  /*1560*/  LEA R6, R0.reuse, R3, 0x4 ;  /* 0x0000000300067211 */ /* 0x040fe400078e20ff */
[----:B------:R-:W-:-:S03]  /*1570*/  LEA R7, R0, R7, 0x4 ;  /* 0x0000000700077211 */ /* 0x000fc600078e20ff */
[----:B------:R-:W-:Y:S02]  /*1580*/  IMAD R11, R6, R4, R21 ;  /* 0x00000004060b7224 */ /* 0x000fe400078e0215 */
[----:B------:R-:W1:Y:S01]  /*1590*/  LDC.64 R12, c[0x0][0x388] ;  /* 0x0000e200ff0c7b82 */ /* 0x000e620000000a00 */
[----:B0-----:R-:W-:-:S06]  /*15a0*/  IMAD.WIDE.U32 R6, R7, 0x4, R8 ;  /* 0x0000000407067825 */ /* 0x001fcc00078e0008 */
[----:B------:R-:W2:Y:S01]  /*15b0*/  LDG.E R6, desc[UR8][R6.64] ;  /* 0x0000000806067981 */ /* 0x000ea2000c1e1900 */
[----:B-1----:R-:W-:-:S06]  /*15c0*/  IMAD.WIDE.U32 R12, R11, 0x4, R12 ;  /* 0x000000040b0c7825 */ /* 0x002fcc00078e000c */
[----:B------:R-:W3:Y:S01]  /*15d0*/  LDG.E R12, desc[UR8][R12.64] ;  /* 0x000000080c0c7981 */ /* 0x000ee2000c1e1900 */
[----:B------:R-:W-:-:S04]  /*15e0*/  UIADD3 UR4, UPT, UPT, UR4, 0x400, URZ ;  /* 0x0000040004047890 */ /* 0x000fc8000fffe0ff */
[----:B------:R-:W-:Y:S01]  /*15f0*/  ULEA UR4, UR6, UR4, 0x18 ;  /* 0x0000000406047291 */ /* 0x000fe2000f8ec0ff */
[----:B------:R-:W-:-:S05]  /*1600*/  LEA R15, R2, R5, 0x2 ;  /* 0x00000005020f7211 */ /* 0x000fca00078e10ff */
[----:B------:R-:W-:-:S04]  /*1610*/  LEA R0, R2, UR4, 0x2 ;  /* 0x0000000402007c11 */ /* 0x000fc8000f8e10ff */
        /* <DEDUP_REMOVED lines=41> */
.L_x_0:
[----:B------:R-:W0:Y:S01]  /*18b0*/  LDC.64 R2, c[0x0][0x390] ;  /* 0x0000e400ff027b82 */ /* 0x000e220000000a00 */
[----:B------:R-:W-:-:S04]  /*18c0*/  IMAD R21, R23, R4, R21 ;  /* 0x0000000417157224 */ /* 0x000fc800078e0215 */
[----:B0-----:R-:W-:-:S05]  /*18d0*/  IMAD.WIDE R2, R21, 0x4, R2 ;  /* 0x0000000415027825 */ /* 0x001fca00078e0202 */
[----:B------:R-:W-:Y:S01]  /*18e0*/  STG.E desc[UR8][R2.64], R33 ;  /* 0x0000002102007986 */ /* 0x000fe2000c101908 */
[----:B------:R-:W-:Y:S05]  /*18f0*/  EXIT ;  /* 0x000000000000794d */ /* 0x000fea0003800000 */
.L_x_4:
[----:B------:R-:W-:-:S00]  /*1900*/  BRA `(.L_x_4) ;  /* 0xfffffffc00fc7947 */ /* 0x000fc0000383ffff */
[----:B------:R-:W-:-:S00]  /*1910*/  NOP ;  /* 0x0000000000007918 */ /* 0x000fc00000000000 */
        /* <DEDUP_REMOVED lines=14> */
.L_x_5:


//--------------------- .nv.shared._Z17MatMulTiledKernelPfS_S_i --------------------------
	.section	.nv.shared._Z17MatMulTiledKernelPfS_S_i,"aw",@nobits
	.sectionflags	@""
	.align	4
.nv.shared._Z17MatMulTiledKernelPfS_S_i:
	.zero		3072


//--------------------- .nv.shared.reserved.0     --------------------------
	.section	.nv.shared.reserved.0,"aw",@nobits
	.weak		__nv_reservedSMEM_offset_0_alias
	.size		__nv_reservedSMEM_offset_0_alias, 0, 64
	.other		__nv_reservedSMEM_offset_0_alias,@"STO_CUDA_RESERVED_SHARED STV_DEFAULT"
__nv_reservedSMEM_offset_0_alias:
	.zero		0
	.zero		64


//--------------------- .nv.constant0._Z17MatMulTiledKernelPfS_S_i --------------------------
	.section	.nv.constant0._Z17MatMulTiledKernelPfS_S_i,"a",@progbits
	.sectionflags	@""
	.align	4
.nv.constant0._Z17MatMulTiledKernelPfS_S_i:
	.zero		924


//--------------------- SYMBOLS --------------------------

	.type		.nv.reservedSmem.offset0,@object
	.size		.nv.reservedSmem.offset0,0x4
	.type		.nv.reservedSmem.cap,@object
	.size		.nv.reservedSmem.cap,0x4
